	.target	sm_100a

	.elftype	@"ET_EXEC"


//--------------------- .note.nv.tkinfo           --------------------------
	.section	.note.nv.tkinfo,"",@"SHT_NOTE"
	.sectionflags	@"SHF_NOTE_NV_TKINFO"
	.tkinfo
        /*0018*/ 	.word	0x00000002
        /*0030*/ 	.string	""
        /*0030*/ 	.string	"ptxas"
        /*0030*/ 	.string	"Cuda compilation tools, release 13.0, V13.0.88"
        /*0030*/ 	.string	"Build cuda_13.0.r13.0/compiler.36424714_0"
        /*0030*/ 	.string	"-arch sm_100a -m 64 "



//--------------------- .note.nv.cuinfo           --------------------------
	.section	.note.nv.cuinfo,"",@"SHT_NOTE"
	.sectionflags	@"SHF_NOTE_NV_CUINFO"
        /*0018*/ 	.short	0x0002
        /*001a*/ 	.short	0x0064
        /*001c*/ 	.short	0x0082
	.zero		2


//--------------------- .nv.info                  --------------------------
	.section	.nv.info,"",@"SHT_CUDA_INFO"
	.align	4


	//----- nvinfo : EIATTR_REGCOUNT
	.align		4
        /*0000*/ 	.byte	0x04, 0x2f
        /*0002*/ 	.short	(.L_19 - .L_18)
	.align		4
.L_18:
        /*0004*/ 	.word	index@(_ZN7cutlass13device_kernelINS_4gemm6kernel13GemmUniversalIN4cute5tupleIJiiiiEEENS1_10collective13CollectiveMmaINS1_35MainloopSm100TmaUmmaWarpSpecializedILi3ELi2ELi4ENS5_IJNS4_1CILi2EEENSA_ILi1EEESC_EEEEENS5_IJNSA_ILi64EEESF_NSA_ILi128EEEEEENS_12float_e5m2_tENS5_IJlSC_lEEESI_SJ_NS4_8TiledMMAINS4_8MMA_AtomIJNS4_10MMA_TraitsINS4_19SM100_MMA_F8F6F4_SSEJSI_SI_fSF_SF_NS4_17integral_constantINS4_4UMMA5MajorELSQ_0EEESR_NSO_INSP_7ScaleInELSS_0EEEST_EEEEEENS4_6LayoutINS5_IJSC_SC_SC_EEENS5_IJNSA_ILi0EEESY_SY_EEEEENS5_IJNS4_10UnderscoreES11_S11_EEEEENS4_13SM90_TMA_LOADENS4_14ComposedLayoutINS4_7SwizzleILi3ELi4ELi3EEENS4_18smem_ptr_flag_bitsILi8EEENSW_INS5_IJNSA_ILi8EEESG_EEENS5_IJSG_SC_EEEEEEEvNS4_8identityENS4_23SM90_TMA_LOAD_MULTICASTES1E_vS1F_EENS_8epilogue10collective18CollectiveEpilogueINS1I_23Sm100TmaWarpSpecializedILi1ELi1ELi32ELb0ELb0EEEJSH_NS5_IJNSW_ISF_SC_EES1N_EEESI_SJ_SI_SJ_NS1I_6fusion15FusionCallbacksIS1M_NS1P_17LinearCombinationISI_fSI_fLNS_15FloatRoundStyleE2EEESH_S1O_JEEENS4_5SM1004TMEM4LOAD26SM100_TMEM_LOAD_16dp32b32xES14_NS15_INS16_ILi2ELi4ELi3EEES19_NSW_INS5_IJS1A_SF_EEENS5_IJSF_SC_EEEEEEENS4_39AutoVectorizingCopyWithAssumedAlignmentILi128EEENS4_14SM90_TMA_STOREES23_S25_S25_EEEvvEEEEvNT_6ParamsE)
        /*0008*/ 	.word	0x00000059


	//----- nvinfo : EIATTR_FRAME_SIZE
	.align		4
.L_19:
        /*000c*/ 	.byte	0x04, 0x11
        /*000e*/ 	.short	(.L_21 - .L_20)
	.align		4
.L_20:
        /*0010*/ 	.word	index@($__internal_2_$__cuda_sm10x_tcgen05_guardrail_trap_unallocated_columns_being_dealloced)
        /*0014*/ 	.word	0x00000000


	//----- nvinfo : EIATTR_FRAME_SIZE
	.align		4
.L_21:
        /*0018*/ 	.byte	0x04, 0x11
        /*001a*/ 	.short	(.L_23 - .L_22)
	.align		4
.L_22:
        /*001c*/ 	.word	index@($__internal_1_$__cuda_sm10x_tcgen05_guardrail_trap_phase_invalid_during_alloc)
        /*0020*/ 	.word	0x00000000


	//----- nvinfo : EIATTR_FRAME_SIZE
	.align		4
.L_23:
        /*0024*/ 	.byte	0x04, 0x11
        /*0026*/ 	.short	(.L_25 - .L_24)
	.align		4
.L_24:
        /*0028*/ 	.word	index@($__internal_0_$__cuda_sm10x_tcgen05_guardrail_trap_col_being_dealloced_not_returned_by_alloc)
        /*002c*/ 	.word	0x00000000


	//----- nvinfo : EIATTR_FRAME_SIZE
	.align		4
.L_25:
        /*0030*/ 	.byte	0x04, 0x11
        /*0032*/ 	.short	(.L_27 - .L_26)
	.align		4
.L_26:
        /*0034*/ 	.word	index@(_ZN7cutlass13device_kernelINS_4gemm6kernel13GemmUniversalIN4cute5tupleIJiiiiEEENS1_10collective13CollectiveMmaINS1_35MainloopSm100TmaUmmaWarpSpecializedILi3ELi2ELi4ENS5_IJNS4_1CILi2EEENSA_ILi1EEESC_EEEEENS5_IJNSA_ILi64EEESF_NSA_ILi128EEEEEENS_12float_e5m2_tENS5_IJlSC_lEEESI_SJ_NS4_8TiledMMAINS4_8MMA_AtomIJNS4_10MMA_TraitsINS4_19SM100_MMA_F8F6F4_SSEJSI_SI_fSF_SF_NS4_17integral_constantINS4_4UMMA5MajorELSQ_0EEESR_NSO_INSP_7ScaleInELSS_0EEEST_EEEEEENS4_6LayoutINS5_IJSC_SC_SC_EEENS5_IJNSA_ILi0EEESY_SY_EEEEENS5_IJNS4_10UnderscoreES11_S11_EEEEENS4_13SM90_TMA_LOADENS4_14ComposedLayoutINS4_7SwizzleILi3ELi4ELi3EEENS4_18smem_ptr_flag_bitsILi8EEENSW_INS5_IJNSA_ILi8EEESG_EEENS5_IJSG_SC_EEEEEEEvNS4_8identityENS4_23SM90_TMA_LOAD_MULTICASTES1E_vS1F_EENS_8epilogue10collective18CollectiveEpilogueINS1I_23Sm100TmaWarpSpecializedILi1ELi1ELi32ELb0ELb0EEEJSH_NS5_IJNSW_ISF_SC_EES1N_EEESI_SJ_SI_SJ_NS1I_6fusion15FusionCallbacksIS1M_NS1P_17LinearCombinationISI_fSI_fLNS_15FloatRoundStyleE2EEESH_S1O_JEEENS4_5SM1004TMEM4LOAD26SM100_TMEM_LOAD_16dp32b32xES14_NS15_INS16_ILi2ELi4ELi3EEES19_NSW_INS5_IJS1A_SF_EEENS5_IJSF_SC_EEEEEEENS4_39AutoVectorizingCopyWithAssumedAlignmentILi128EEENS4_14SM90_TMA_STOREES23_S25_S25_EEEvvEEEEvNT_6ParamsE)
        /*0038*/ 	.word	0x00000000


	//----- nvinfo : EIATTR_MIN_STACK_SIZE
	.align		4
.L_27:
        /*003c*/ 	.byte	0x04, 0x12
        /*003e*/ 	.short	(.L_29 - .L_28)
	.align		4
.L_28:
        /*0040*/ 	.word	index@(_ZN7cutlass13device_kernelINS_4gemm6kernel13GemmUniversalIN4cute5tupleIJiiiiEEENS1_10collective13CollectiveMmaINS1_35MainloopSm100TmaUmmaWarpSpecializedILi3ELi2ELi4ENS5_IJNS4_1CILi2EEENSA_ILi1EEESC_EEEEENS5_IJNSA_ILi64EEESF_NSA_ILi128EEEEEENS_12float_e5m2_tENS5_IJlSC_lEEESI_SJ_NS4_8TiledMMAINS4_8MMA_AtomIJNS4_10MMA_TraitsINS4_19SM100_MMA_F8F6F4_SSEJSI_SI_fSF_SF_NS4_17integral_constantINS4_4UMMA5MajorELSQ_0EEESR_NSO_INSP_7ScaleInELSS_0EEEST_EEEEEENS4_6LayoutINS5_IJSC_SC_SC_EEENS5_IJNSA_ILi0EEESY_SY_EEEEENS5_IJNS4_10UnderscoreES11_S11_EEEEENS4_13SM90_TMA_LOADENS4_14ComposedLayoutINS4_7SwizzleILi3ELi4ELi3EEENS4_18smem_ptr_flag_bitsILi8EEENSW_INS5_IJNSA_ILi8EEESG_EEENS5_IJSG_SC_EEEEEEEvNS4_8identityENS4_23SM90_TMA_LOAD_MULTICASTES1E_vS1F_EENS_8epilogue10collective18CollectiveEpilogueINS1I_23Sm100TmaWarpSpecializedILi1ELi1ELi32ELb0ELb0EEEJSH_NS5_IJNSW_ISF_SC_EES1N_EEESI_SJ_SI_SJ_NS1I_6fusion15FusionCallbacksIS1M_NS1P_17LinearCombinationISI_fSI_fLNS_15FloatRoundStyleE2EEESH_S1O_JEEENS4_5SM1004TMEM4LOAD26SM100_TMEM_LOAD_16dp32b32xES14_NS15_INS16_ILi2ELi4ELi3EEES19_NSW_INS5_IJS1A_SF_EEENS5_IJSF_SC_EEEEEEENS4_39AutoVectorizingCopyWithAssumedAlignmentILi128EEENS4_14SM90_TMA_STOREES23_S25_S25_EEEvvEEEEvNT_6ParamsE)
        /*0044*/ 	.word	0x00000000
.L_29:


//--------------------- .nv.compat                --------------------------
	.section	.nv.compat,"",@"SHT_CUDA_COMPAT_INFO"
	.align	4
        /*0000*/ 	.byte	0x02, 0x09, 0x01, 0x00, 0x02, 0x02, 0x02, 0x00, 0x02, 0x05, 0x05, 0x00, 0x03, 0x07, 0x01, 0x01
        /*0010*/ 	.byte	0x02, 0x03, 0x01, 0x00, 0x02, 0x06, 0x01, 0x00, 0x04, 0x0b, 0x08, 0x00, 0x09, 0x00, 0x00, 0x00
        /*0020*/ 	.byte	0x00, 0x00, 0x00, 0x00


//--------------------- .nv.info._ZN7cutlass13device_kernelINS_4gemm6kernel13GemmUniversalIN4cute5tupleIJiiiiEEENS1_10collective13CollectiveMmaINS1_35MainloopSm100TmaUmmaWarpSpecializedILi3ELi2ELi4ENS5_IJNS4_1CILi2EEENSA_ILi1EEESC_EEEEENS5_IJNSA_ILi64EEESF_NSA_ILi128EEEEEENS_12float_e5m2_tENS5_IJlSC_lEEESI_SJ_NS4_8TiledMMAINS4_8MMA_AtomIJNS4_10MMA_TraitsINS4_19SM100_MMA_F8F6F4_SSEJSI_SI_fSF_SF_NS4_17integral_constantINS4_4UMMA5MajorELSQ_0EEESR_NSO_INSP_7ScaleInELSS_0EEEST_EEEEEENS4_6LayoutINS5_IJSC_SC_SC_EEENS5_IJNSA_ILi0EEESY_SY_EEEEENS5_IJNS4_10UnderscoreES11_S11_EEEEENS4_13SM90_TMA_LOADENS4_14ComposedLayoutINS4_7SwizzleILi3ELi4ELi3EEENS4_18smem_ptr_flag_bitsILi8EEENSW_INS5_IJNSA_ILi8EEESG_EEENS5_IJSG_SC_EEEEEEEvNS4_8identityENS4_23SM90_TMA_LOAD_MULTICASTES1E_vS1F_EENS_8epilogue10collective18CollectiveEpilogueINS1I_23Sm100TmaWarpSpecializedILi1ELi1ELi32ELb0ELb0EEEJSH_NS5_IJNSW_ISF_SC_EES1N_EEESI_SJ_SI_SJ_NS1I_6fusion15FusionCallbacksIS1M_NS1P_17LinearCombinationISI_fSI_fLNS_15FloatRoundStyleE2EEESH_S1O_JEEENS4_5SM1004TMEM4LOAD26SM100_TMEM_LOAD_16dp32b32xES14_NS15_INS16_ILi2ELi4ELi3EEES19_NSW_INS5_IJS1A_SF_EEENS5_IJSF_SC_EEEEEEENS4_39AutoVectorizingCopyWithAssumedAlignmentILi128EEENS4_14SM90_TMA_STOREES23_S25_S25_EEEvvEEEEvNT_6ParamsE --------------------------
	.section	.nv.info._ZN7cutlass13device_kernelINS_4gemm6kernel13GemmUniversalIN4cute5tupleIJiiiiEEENS1_10collective13CollectiveMmaINS1_35MainloopSm100TmaUmmaWarpSpecializedILi3ELi2ELi4ENS5_IJNS4_1CILi2EEENSA_ILi1EEESC_EEEEENS5_IJNSA_ILi64EEESF_NSA_ILi128EEEEEENS_12float_e5m2_tENS5_IJlSC_lEEESI_SJ_NS4_8TiledMMAINS4_8MMA_AtomIJNS4_10MMA_TraitsINS4_19SM100_MMA_F8F6F4_SSEJSI_SI_fSF_SF_NS4_17integral_constantINS4_4UMMA5MajorELSQ_0EEESR_NSO_INSP_7ScaleInELSS_0EEEST_EEEEEENS4_6LayoutINS5_IJSC_SC_SC_EEENS5_IJNSA_ILi0EEESY_SY_EEEEENS5_IJNS4_10UnderscoreES11_S11_EEEEENS4_13SM90_TMA_LOADENS4_14ComposedLayoutINS4_7SwizzleILi3ELi4ELi3EEENS4_18smem_ptr_flag_bitsILi8EEENSW_INS5_IJNSA_ILi8EEESG_EEENS5_IJSG_SC_EEEEEEEvNS4_8identityENS4_23SM90_TMA_LOAD_MULTICASTES1E_vS1F_EENS_8epilogue10collective18CollectiveEpilogueINS1I_23Sm100TmaWarpSpecializedILi1ELi1ELi32ELb0ELb0EEEJSH_NS5_IJNSW_ISF_SC_EES1N_EEESI_SJ_SI_SJ_NS1I_6fusion15FusionCallbacksIS1M_NS1P_17LinearCombinationISI_fSI_fLNS_15FloatRoundStyleE2EEESH_S1O_JEEENS4_5SM1004TMEM4LOAD26SM100_TMEM_LOAD_16dp32b32xES14_NS15_INS16_ILi2ELi4ELi3EEES19_NSW_INS5_IJS1A_SF_EEENS5_IJSF_SC_EEEEEEENS4_39AutoVectorizingCopyWithAssumedAlignmentILi128EEENS4_14SM90_TMA_STOREES23_S25_S25_EEEvvEEEEvNT_6ParamsE,"",@"SHT_CUDA_INFO"
	.sectionflags	@""
	.align	4


	//----- nvinfo : EIATTR_CUDA_API_VERSION
	.align		4
        /*0000*/ 	.byte	0x04, 0x37
        /*0002*/ 	.short	(.L_31 - .L_30)
.L_30:
        /*0004*/ 	.word	0x00000082


	//----- nvinfo : EIATTR_KPARAM_INFO
	.align		4
.L_31:
        /*0008*/ 	.byte	0x04, 0x17
        /*000a*/ 	.short	(.L_33 - .L_32)
.L_32:
        /*000c*/ 	.word	0x00000000
        /*0010*/ 	.short	0x0000
        /*0012*/ 	.short	0x0000
        /*0014*/ 	.byte	0x00, 0xf0, 0x01, 0x20


	//----- nvinfo : EIATTR_AT_ENTRY_FRAGMENTS
	.align		4
.L_33:
        /*0018*/ 	.byte	0x04, 0x4f
        /*001a*/ 	.short	(.L_35 - .L_34)


	//   ....[0]....
.L_34:
        /*001c*/ 	.word	0x00000006


	//----- nvinfo : EIATTR_RESERVED_SMEM_USED
	.align		4
.L_35:
        /*0020*/ 	.byte	0x01, 0x41
	.zero		2


	//----- nvinfo : EIATTR_SPARSE_MMA_MASK
	.align		4
        /*0024*/ 	.byte	0x03, 0x50
        /*0026*/ 	.short	0x0000


	//----- nvinfo : EIATTR_TCGEN05_1CTA_USED
	.align		4
        /*0028*/ 	.byte	0x01, 0x51
	.zero		2


	//----- nvinfo : EIATTR_MAXREG_COUNT
	.align		4
        /*002c*/ 	.byte	0x03, 0x1b
        /*002e*/ 	.short	0x00ff


	//----- nvinfo : EIATTR_NUM_BARRIERS
	.align		4
        /*0030*/ 	.byte	0x02, 0x4c
        /*0032*/ 	.byte	0x07
	.zero		1


	//----- nvinfo : EIATTR_EXTERNS
	.align		4
        /*0034*/ 	.byte	0x04, 0x0f
        /*0036*/ 	.short	(.L_37 - .L_36)


	//   ....[0]....
	.align		4
.L_36:
        /*0038*/ 	.word	index@(__assertfail)


	//----- nvinfo : EIATTR_MERCURY_ISA_VERSION
	.align		4
.L_37:
        /*003c*/ 	.byte	0x03, 0x5f
        /*003e*/ 	.short	0x0101


	//----- nvinfo : EIATTR_INT_WARP_WIDE_INSTR_OFFSETS
	.align		4
        /*0040*/ 	.byte	0x04, 0x31
        /*0042*/ 	.short	(.L_39 - .L_38)


	//   ....[0]....
.L_38:
        /*0044*/ 	.word	0x00003b40


	//   ....[1]....
        /*0048*/ 	.word	0x00003b70


	//   ....[2]....
        /*004c*/ 	.word	0x00003b90


	//   ....[3]....
        /*0050*/ 	.word	0x00004770


	//   ....[4]....
        /*0054*/ 	.word	0x00004820


	//----- nvinfo : EIATTR_COOP_GROUP_MASK_REGIDS
	.align		4
.L_39:
        /*0058*/ 	.byte	0x04, 0x29
        /*005a*/ 	.short	(.L_41 - .L_40)


	//   ....[0]....
.L_40:
        /*005c*/ 	.word	0xffffffff


	//   ....[1]....
        /*0060*/ 	.word	0xffffffff


	//   ....[2]....
        /*0064*/ 	.word	0xffffffff


	//   ....[3]....
        /*0068*/ 	.word	0xffffffff


	//   ....[4]....
        /*006c*/ 	.word	0xffffffff


	//   ....[5]....
        /*0070*/ 	.word	0xffffffff


	//   ....[6]....
        /*0074*/ 	.word	0xffffffff


	//   ....[7]....
        /*0078*/ 	.word	0xffffffff


	//   ....[8]....
        /*007c*/ 	.word	0xffffffff


	//   ....[9]....
        /*0080*/ 	.word	0xffffffff


	//   ....[10]....
        /*0084*/ 	.word	0xffffffff


	//   ....[11]....
        /*0088*/ 	.word	0xffffffff


	//   ....[12]....
        /*008c*/ 	.word	0xffffffff


	//   ....[13]....
        /*0090*/ 	.word	0xffffffff


	//----- nvinfo : EIATTR_COOP_GROUP_INSTR_OFFSETS
	.align		4
.L_41:
        /*0094*/ 	.byte	0x04, 0x28
        /*0096*/ 	.short	(.L_43 - .L_42)


	//   ....[0]....
.L_42:
        /*0098*/ 	.word	0x00000080


	//   ....[1]....
        /*009c*/ 	.word	0x000004e0


	//   ....[2]....
        /*00a0*/ 	.word	0x00000660


	//   ....[3]....
        /*00a4*/ 	.word	0x000007a0


	//   ....[4]....
        /*00a8*/ 	.word	0x000008a0


	//   ....[5]....
        /*00ac*/ 	.word	0x00000a10


	//   ....[6]....
        /*00b0*/ 	.word	0x00000bb0


	//   ....[7]....
        /*00b4*/ 	.word	0x00000d60


	//   ....[8]....
        /*00b8*/ 	.word	0x00001f20


	//   ....[9]....
        /*00bc*/ 	.word	0x00002d30


	//   ....[10]....
        /*00c0*/ 	.word	0x00002f40


	//   ....[11]....
        /*00c4*/ 	.word	0x00002f70


	//   ....[12]....
        /*00c8*/ 	.word	0x00003a20


	//   ....[13]....
        /*00cc*/ 	.word	0x00003c50


	//----- nvinfo : EIATTR_VRC_CTA_INIT_COUNT
	.align		4
.L_43:
        /*00d0*/ 	.byte	0x02, 0x4a
        /*00d2*/ 	.byte	0x80
	.zero		1


	//----- nvinfo : EIATTR_SYSCALL_OFFSETS
	.align		4
        /*00d4*/ 	.byte	0x04, 0x46
        /*00d6*/ 	.short	(.L_45 - .L_44)


	//   ....[0]....
.L_44:
        /*00d8*/ 	.word	0x00005390


	//   ....[1]....
        /*00dc*/ 	.word	0x000054d0


	//   ....[2]....
        /*00e0*/ 	.word	0x00005c50


	//----- nvinfo : EIATTR_MBARRIER_INSTR_OFFSETS
	.align		4
.L_45:
        /*00e4*/ 	.byte	0x04, 0x39
        /*00e6*/ 	.short	(.L_47 - .L_46)


	//   ....[0]....
.L_46:
        /*00e8*/ 	.word	0x000005f0
        /*00ec*/ 	.word	0x000000ff
        /*00f0*/ 	.word	0x00000000
        /*00f4*/ 	.short	0x0100
        /*00f6*/ 	.byte	0x04
	.zero		1


	//   ....[1]....
        /*00f8*/ 	.word	0x00000600
        /*00fc*/ 	.word	0x000000ff
        /*0100*/ 	.word	0x00000018
        /*0104*/ 	.short	0x0100
        /*0106*/ 	.byte	0x04
	.zero		1


	//   ....[2]....
        /*0108*/ 	.word	0x00000610
        /*010c*/ 	.word	0x000000ff
        /*0110*/ 	.word	0x00000008
        /*0114*/ 	.short	0x0100
        /*0116*/ 	.byte	0x04
	.zero		1


	//   ....[3]....
        /*0118*/ 	.word	0x00000620
        /*011c*/ 	.word	0x000000ff
        /*0120*/ 	.word	0x00000020
        /*0124*/ 	.short	0x0100
        /*0126*/ 	.byte	0x04
	.zero		1


	//   ....[4]....
        /*0128*/ 	.word	0x00000630
        /*012c*/ 	.word	0x000000ff
        /*0130*/ 	.word	0x00000010
        /*0134*/ 	.short	0x0100
        /*0136*/ 	.byte	0x04
	.zero		1


	//   ....[5]....
        /*0138*/ 	.word	0x00000640
        /*013c*/ 	.word	0x000000ff
        /*0140*/ 	.word	0x00000028
        /*0144*/ 	.short	0x0100
        /*0146*/ 	.byte	0x04
	.zero		1


	//   ....[6]....
        /*0148*/ 	.word	0x00000770
        /*014c*/ 	.word	0x000000ff
        /*0150*/ 	.word	0x00000030
        /*0154*/ 	.short	0x0100
        /*0156*/ 	.byte	0x04
	.zero		1


	//   ....[7]....
        /*0158*/ 	.word	0x00000780
        /*015c*/ 	.word	0x000000ff
        /*0160*/ 	.word	0x00000038
        /*0164*/ 	.short	0x0100
        /*0166*/ 	.byte	0x04
	.zero		1


	//   ....[8]....
        /*0168*/ 	.word	0x00000870
        /*016c*/ 	.word	0x000000ff
        /*0170*/ 	.word	0x00000040
        /*0174*/ 	.short	0x0100
        /*0176*/ 	.byte	0x06
	.zero		1


	//   ....[9]....
        /*0178*/ 	.word	0x00000880
        /*017c*/ 	.word	0x000000ff
        /*0180*/ 	.word	0x00000048
        /*0184*/ 	.short	0x0100
        /*0186*/ 	.byte	0x06
	.zero		1


	//   ....[10]....
        /*0188*/ 	.word	0x000009c0
        /*018c*/ 	.word	0x000000ff
        /*0190*/ 	.word	0x00000050
        /*0194*/ 	.short	0x0100
        /*0196*/ 	.byte	0x06
	.zero		1


	//   ....[11]....
        /*0198*/ 	.word	0x000009d0
        /*019c*/ 	.word	0x000000ff
        /*01a0*/ 	.word	0x00000060
        /*01a4*/ 	.short	0x0100
        /*01a6*/ 	.byte	0x06
	.zero		1


	//   ....[12]....
        /*01a8*/ 	.word	0x000009e0
        /*01ac*/ 	.word	0x000000ff
        /*01b0*/ 	.word	0x00000058
        /*01b4*/ 	.short	0x0100
        /*01b6*/ 	.byte	0x06
	.zero		1


	//   ....[13]....
        /*01b8*/ 	.word	0x000009f0
        /*01bc*/ 	.word	0x000000ff
        /*01c0*/ 	.word	0x00000068
        /*01c4*/ 	.short	0x0100
        /*01c6*/ 	.byte	0x06
	.zero		1


	//   ....[14]....
        /*01c8*/ 	.word	0x00000b20
        /*01cc*/ 	.word	0x000000ff
        /*01d0*/ 	.word	0x00000070
        /*01d4*/ 	.short	0x0100
        /*01d6*/ 	.byte	0x04
	.zero		1


	//   ....[15]....
        /*01d8*/ 	.word	0x00000b30
        /*01dc*/ 	.word	0x000000ff
        /*01e0*/ 	.word	0x00000090
        /*01e4*/ 	.short	0x0100
        /*01e6*/ 	.byte	0x04
	.zero		1


	//   ....[16]....
        /*01e8*/ 	.word	0x00000b40
        /*01ec*/ 	.word	0x000000ff
        /*01f0*/ 	.word	0x00000078
        /*01f4*/ 	.short	0x0100
        /*01f6*/ 	.byte	0x04
	.zero		1


	//   ....[17]....
        /*01f8*/ 	.word	0x00000b50
        /*01fc*/ 	.word	0x000000ff
        /*0200*/ 	.word	0x00000098
        /*0204*/ 	.short	0x0100
        /*0206*/ 	.byte	0x04
	.zero		1


	//   ....[18]....
        /*0208*/ 	.word	0x00000b60
        /*020c*/ 	.word	0x000000ff
        /*0210*/ 	.word	0x00000080
        /*0214*/ 	.short	0x0100
        /*0216*/ 	.byte	0x04
	.zero		1


	//   ....[19]....
        /*0218*/ 	.word	0x00000b70
        /*021c*/ 	.word	0x000000ff
        /*0220*/ 	.word	0x000000a0
        /*0224*/ 	.short	0x0100
        /*0226*/ 	.byte	0x04
	.zero		1


	//   ....[20]....
        /*0228*/ 	.word	0x00000b80
        /*022c*/ 	.word	0x000000ff
        /*0230*/ 	.word	0x00000088
        /*0234*/ 	.short	0x0100
        /*0236*/ 	.byte	0x04
	.zero		1


	//   ....[21]....
        /*0238*/ 	.word	0x00000b90
        /*023c*/ 	.word	0x000000ff
        /*0240*/ 	.word	0x000000a8
        /*0244*/ 	.short	0x0100
        /*0246*/ 	.byte	0x04
	.zero		1


	//   ....[22]....
        /*0248*/ 	.word	0x00000c80
        /*024c*/ 	.word	0x000000ff
        /*0250*/ 	.word	0x000000b0
        /*0254*/ 	.short	0x0100
        /*0256*/ 	.byte	0x04
	.zero		1


	//   ....[23]....
        /*0258*/ 	.word	0x00000c90
        /*025c*/ 	.word	0x000000ff
        /*0260*/ 	.word	0x000000c0
        /*0264*/ 	.short	0x0100
        /*0266*/ 	.byte	0x04
	.zero		1


	//   ....[24]....
        /*0268*/ 	.word	0x00000ca0
        /*026c*/ 	.word	0x000000ff
        /*0270*/ 	.word	0x000000b8
        /*0274*/ 	.short	0x0100
        /*0276*/ 	.byte	0x04
	.zero		1


	//   ....[25]....
        /*0278*/ 	.word	0x00000cb0
        /*027c*/ 	.word	0x000000ff
        /*0280*/ 	.word	0x000000c8
        /*0284*/ 	.short	0x0100
        /*0286*/ 	.byte	0x04
	.zero		1


	//   ....[26]....
        /*0288*/ 	.word	0x000017a0
        /*028c*/ 	.word	0x00000000
        /*0290*/ 	.word	0x000000c0
        /*0294*/ 	.short	0x010a
        /*0296*/ 	.byte	0xff
	.zero		1


	//   ....[27]....
        /*0298*/ 	.word	0x000017d0
        /*029c*/ 	.word	0x00000000
        /*02a0*/ 	.word	0x000000b0
        /*02a4*/ 	.short	0x0101
        /*02a6*/ 	.byte	0xff
	.zero		1


	//   ....[28]....
        /*02a8*/ 	.word	0x000018a0
        /*02ac*/ 	.word	0x000000ff
        /*02b0*/ 	.word	0x00000018
        /*02b4*/ 	.short	0x010a
        /*02b6*/ 	.byte	0x04
	.zero		1


	//   ....[29]....
        /*02b8*/ 	.word	0x00001920
        /*02bc*/ 	.word	0x000000ff
        /*02c0*/ 	.word	0x00000018
        /*02c4*/ 	.short	0x010a
        /*02c6*/ 	.byte	0x21
	.zero		1


	//   ....[30]....
        /*02c8*/ 	.word	0x00001ab0
        /*02cc*/ 	.word	0x000000ff
        /*02d0*/ 	.word	0x00000018
        /*02d4*/ 	.short	0x010a
        /*02d6*/ 	.byte	0x08
	.zero		1


	//   ....[31]....
        /*02d8*/ 	.word	0x00001bd0
        /*02dc*/ 	.word	0x000000ff
        /*02e0*/ 	.word	0x00000048
        /*02e4*/ 	.short	0x0101
        /*02e6*/ 	.byte	0x06
	.zero		1


	//   ....[32]....
        /*02e8*/ 	.word	0x00001bf0
        /*02ec*/ 	.word	0x000000ff
        /*02f0*/ 	.word	0x00000018
        /*02f4*/ 	.short	0x010a
        /*02f6*/ 	.byte	0x04
	.zero		1


	//   ....[33]....
        /*02f8*/ 	.word	0x00001c70
        /*02fc*/ 	.word	0x000000ff
        /*0300*/ 	.word	0x00000018
        /*0304*/ 	.short	0x010a
        /*0306*/ 	.byte	0x11
	.zero		1


	//   ....[34]....
        /*0308*/ 	.word	0x00001e80
        /*030c*/ 	.word	0x000000ff
        /*0310*/ 	.word	0x00000018
        /*0314*/ 	.short	0x010a
        /*0316*/ 	.byte	0x07
	.zero		1


	//   ....[35]....
        /*0318*/ 	.word	0x00001f50
        /*031c*/ 	.word	0x00000003
        /*0320*/ 	.word	0x00000050
        /*0324*/ 	.short	0x010a
        /*0326*/ 	.byte	0xff
	.zero		1


	//   ....[36]....
        /*0328*/ 	.word	0x000020a0
        /*032c*/ 	.word	0x00000000
        /*0330*/ 	.word	0x00000000
        /*0334*/ 	.short	0x0101
        /*0336*/ 	.byte	0xff
	.zero		1


	//   ....[37]....
        /*0338*/ 	.word	0x00002640
        /*033c*/ 	.word	0x000000ff
        /*0340*/ 	.word	0x00000000
        /*0344*/ 	.short	0x010a
        /*0346*/ 	.byte	0x04
	.zero		1


	//   ....[38]....
        /*0348*/ 	.word	0x000026d0
        /*034c*/ 	.word	0x000000ff
        /*0350*/ 	.word	0x00000000
        /*0354*/ 	.short	0x010a
        /*0356*/ 	.byte	0x05
	.zero		1


	//   ....[39]....
        /*0358*/ 	.word	0x00002770
        /*035c*/ 	.word	0x00000000
        /*0360*/ 	.word	0x00000000
        /*0364*/ 	.short	0x010a
        /*0366*/ 	.byte	0xff
	.zero		1


	//   ....[40]....
        /*0368*/ 	.word	0x00002890
        /*036c*/ 	.word	0x00000002
        /*0370*/ 	.word	0x000000b0
        /*0374*/ 	.short	0x010a
        /*0376*/ 	.byte	0xff
	.zero		1


	//   ....[41]....
        /*0378*/ 	.word	0x00002900
        /*037c*/ 	.word	0x00000002
        /*0380*/ 	.word	0x00000000
        /*0384*/ 	.short	0x0101
        /*0386*/ 	.byte	0xff
	.zero		1


	//   ....[42]....
        /*0388*/ 	.word	0x00002920
        /*038c*/ 	.word	0x000000ff
        /*0390*/ 	.word	0x00000060
        /*0394*/ 	.short	0x010a
        /*0396*/ 	.byte	0x04
	.zero		1


	//   ....[43]....
        /*0398*/ 	.word	0x00002a40
        /*039c*/ 	.word	0x00000002
        /*03a0*/ 	.word	0x00000050
        /*03a4*/ 	.short	0x010a
        /*03a6*/ 	.byte	0xff
	.zero		1


	//   ....[44]....
        /*03a8*/ 	.word	0x00002b40
        /*03ac*/ 	.word	0x00000002
        /*03b0*/ 	.word	0x00000000
        /*03b4*/ 	.short	0x0101
        /*03b6*/ 	.byte	0xff
	.zero		1


	//   ....[45]....
        /*03b8*/ 	.word	0x00002bd0
        /*03bc*/ 	.word	0x000000ff
        /*03c0*/ 	.word	0x00000060
        /*03c4*/ 	.short	0x0106
        /*03c6*/ 	.byte	0x04
	.zero		1


	//   ....[46]....
        /*03c8*/ 	.word	0x00002bf0
        /*03cc*/ 	.word	0x000000ff
        /*03d0*/ 	.word	0x00000060
        /*03d4*/ 	.short	0x010a
        /*03d6*/ 	.byte	0x04
	.zero		1


	//   ....[47]....
        /*03d8*/ 	.word	0x00002c80
        /*03dc*/ 	.word	0x000000ff
        /*03e0*/ 	.word	0x00000060
        /*03e4*/ 	.short	0x0106
        /*03e6*/ 	.byte	0x07
	.zero		1


	//   ....[48]....
        /*03e8*/ 	.word	0x00002cc0
        /*03ec*/ 	.word	0x00000000
        /*03f0*/ 	.word	0x00000060
        /*03f4*/ 	.short	0x010a
        /*03f6*/ 	.byte	0xff
	.zero		1


	//   ....[49]....
        /*03f8*/ 	.word	0x00003210
        /*03fc*/ 	.word	0x00000000
        /*0400*/ 	.word	0x00000050
        /*0404*/ 	.short	0x010a
        /*0406*/ 	.byte	0xff
	.zero		1


	//   ....[50]....
        /*0408*/ 	.word	0x00003310
        /*040c*/ 	.word	0x00000003
        /*0410*/ 	.word	0x00000000
        /*0414*/ 	.short	0x0101
        /*0416*/ 	.byte	0xff
	.zero		1


	//   ....[51]....
        /*0418*/ 	.word	0x00003320
        /*041c*/ 	.word	0x000000ff
        /*0420*/ 	.word	0x00000000
        /*0424*/ 	.short	0x010a
        /*0426*/ 	.byte	0x04
	.zero		1


	//   ....[52]....
        /*0428*/ 	.word	0x000033a0
        /*042c*/ 	.word	0x000000ff
        /*0430*/ 	.word	0x00000090
        /*0434*/ 	.short	0x010a
        /*0436*/ 	.byte	0x1f
	.zero		1


	//   ....[53]....
        /*0438*/ 	.word	0x00003480
        /*043c*/ 	.word	0x000000ff
        /*0440*/ 	.word	0x00000000
        /*0444*/ 	.short	0x010a
        /*0446*/ 	.byte	0x05
	.zero		1


	//   ....[54]....
        /*0448*/ 	.word	0x000035c0
        /*044c*/ 	.word	0x000000ff
        /*0450*/ 	.word	0x00000000
        /*0454*/ 	.short	0x010a
        /*0456*/ 	.byte	0x04
	.zero		1


	//   ....[55]....
        /*0458*/ 	.word	0x00003850
        /*045c*/ 	.word	0x000000ff
        /*0460*/ 	.word	0x00000000
        /*0464*/ 	.short	0x010a
        /*0466*/ 	.byte	0x04
	.zero		1


	//   ....[56]....
        /*0468*/ 	.word	0x000038e0
        /*046c*/ 	.word	0x000000ff
        /*0470*/ 	.word	0x00000000
        /*0474*/ 	.short	0x010a
        /*0476*/ 	.byte	0x05
	.zero		1


	//   ....[57]....
        /*0478*/ 	.word	0x00003970
        /*047c*/ 	.word	0x000000ff
        /*0480*/ 	.word	0x00000000
        /*0484*/ 	.short	0x010a
        /*0486*/ 	.byte	0x05
	.zero		1


	//   ....[58]....
        /*0488*/ 	.word	0x00003a00
        /*048c*/ 	.word	0x000000ff
        /*0490*/ 	.word	0x00000000
        /*0494*/ 	.short	0x010a
        /*0496*/ 	.byte	0x04
	.zero		1


	//   ....[59]....
        /*0498*/ 	.word	0x00003ef0
        /*049c*/ 	.word	0x00000003
        /*04a0*/ 	.word	0x00000050
        /*04a4*/ 	.short	0x010a
        /*04a6*/ 	.byte	0xff
	.zero		1


	//   ....[60]....
        /*04a8*/ 	.word	0x00004060
        /*04ac*/ 	.word	0x00000000
        /*04b0*/ 	.word	0x00000000
        /*04b4*/ 	.short	0x0101
        /*04b6*/ 	.byte	0xff
	.zero		1


	//   ....[61]....
        /*04b8*/ 	.word	0x00004520
        /*04bc*/ 	.word	0x000000ff
        /*04c0*/ 	.word	0x00000048
        /*04c4*/ 	.short	0x010a
        /*04c6*/ 	.byte	0x11
	.zero		1


	//   ....[62]....
        /*04c8*/ 	.word	0x000046b0
        /*04cc*/ 	.word	0x000000ff
        /*04d0*/ 	.word	0x00000038
        /*04d4*/ 	.short	0x010a
        /*04d6*/ 	.byte	0x11
	.zero		1


	//   ....[63]....
        /*04d8*/ 	.word	0x000048c0
        /*04dc*/ 	.word	0x000000ff
        /*04e0*/ 	.word	0x00000030
        /*04e4*/ 	.short	0x010b
        /*04e6*/ 	.byte	0x11
	.zero		1


	//   ....[64]....
        /*04e8*/ 	.word	0x000048d0
        /*04ec*/ 	.word	0x000000ff
        /*04f0*/ 	.word	0x00000000
        /*04f4*/ 	.short	0x0101
        /*04f6*/ 	.byte	0x30
	.zero		1


	//   ....[65]....
        /*04f8*/ 	.word	0x00004910
        /*04fc*/ 	.word	0x00000000
        /*0500*/ 	.word	0x00000038
        /*0504*/ 	.short	0x010a
        /*0506*/ 	.byte	0xff
	.zero		1


	//   ....[66]....
        /*0508*/ 	.word	0x00004c50
        /*050c*/ 	.word	0x00000003
        /*0510*/ 	.word	0x00000050
        /*0514*/ 	.short	0x010a
        /*0516*/ 	.byte	0xff
	.zero		1


	//   ....[67]....
        /*0518*/ 	.word	0x00004dd0
        /*051c*/ 	.word	0x00000000
        /*0520*/ 	.word	0x00000000
        /*0524*/ 	.short	0x0101
        /*0526*/ 	.byte	0xff
	.zero		1


	//   ....[68]....
        /*0528*/ 	.word	0x00005830
        /*052c*/ 	.word	0x000000ff
        /*0530*/ 	.word	0x00000030
        /*0534*/ 	.short	0x010a
        /*0536*/ 	.byte	0x2c
	.zero		1


	//   ....[69]....
        /*0538*/ 	.word	0x00005840
        /*053c*/ 	.word	0x00000016
        /*0540*/ 	.word	0x00000070
        /*0544*/ 	.short	0x010a
        /*0546*/ 	.byte	0xff
	.zero		1


	//   ....[70]....
        /*0548*/ 	.word	0x000059f0
        /*054c*/ 	.word	0x000000ff
        /*0550*/ 	.word	0x00000030
        /*0554*/ 	.short	0x010a
        /*0556*/ 	.byte	0x2c
	.zero		1


	//   ....[71]....
        /*0558*/ 	.word	0x00005ad0
        /*055c*/ 	.word	0x000000ff
        /*0560*/ 	.word	0x00000000
        /*0564*/ 	.short	0x0101
        /*0566*/ 	.byte	0x04
	.zero		1


	//   ....[72]....
        /*0568*/ 	.word	0x00005b30
        /*056c*/ 	.word	0x00000016
        /*0570*/ 	.word	0x00000070
        /*0574*/ 	.short	0x010a
        /*0576*/ 	.byte	0xff
	.zero		1


	//   ....[73]....
        /*0578*/ 	.word	0x00005ea0
        /*057c*/ 	.word	0x000000ff
        /*0580*/ 	.word	0x00000000
        /*0584*/ 	.short	0x0101
        /*0586*/ 	.byte	0x04
	.zero		1


	//   ....[74]....
        /*0588*/ 	.word	0x00006780
        /*058c*/ 	.word	0x00000000
        /*0590*/ 	.word	0x000000c0
        /*0594*/ 	.short	0x010a
        /*0596*/ 	.byte	0xff
	.zero		1


	//   ....[75]....
        /*0598*/ 	.word	0x000067e0
        /*059c*/ 	.word	0x00000000
        /*05a0*/ 	.word	0x00000018
        /*05a4*/ 	.short	0x010a
        /*05a6*/ 	.byte	0xff
	.zero		1


	//   ....[76]....
        /*05a8*/ 	.word	0x00006840
        /*05ac*/ 	.word	0x00000000
        /*05b0*/ 	.word	0x00000018
        /*05b4*/ 	.short	0x010a
        /*05b6*/ 	.byte	0xff
	.zero		1


	//   ....[77]....
        /*05b8*/ 	.word	0x00006890
        /*05bc*/ 	.word	0x00000003
        /*05c0*/ 	.word	0x00000050
        /*05c4*/ 	.short	0x010a
        /*05c6*/ 	.byte	0xff
	.zero		1


	//   ....[78]....
        /*05c8*/ 	.word	0x000068f0
        /*05cc*/ 	.word	0x00000000
        /*05d0*/ 	.word	0x00000000
        /*05d4*/ 	.short	0x010a
        /*05d6*/ 	.byte	0xff
	.zero		1


	//   ....[79]....
        /*05d8*/ 	.word	0x00006950
        /*05dc*/ 	.word	0x00000000
        /*05e0*/ 	.word	0x00000000
        /*05e4*/ 	.short	0x010a
        /*05e6*/ 	.byte	0xff
	.zero		1


	//   ....[80]....
        /*05e8*/ 	.word	0x000069a0
        /*05ec*/ 	.word	0x00000002
        /*05f0*/ 	.word	0x000000b0
        /*05f4*/ 	.short	0x010a
        /*05f6*/ 	.byte	0xff
	.zero		1


	//   ....[81]....
        /*05f8*/ 	.word	0x00006a00
        /*05fc*/ 	.word	0x00000002
        /*0600*/ 	.word	0x00000060
        /*0604*/ 	.short	0x010a
        /*0606*/ 	.byte	0xff
	.zero		1


	//   ....[82]....
        /*0608*/ 	.word	0x00006a50
        /*060c*/ 	.word	0x00000002
        /*0610*/ 	.word	0x00000050
        /*0614*/ 	.short	0x010a
        /*0616*/ 	.byte	0xff
	.zero		1


	//   ....[83]....
        /*0618*/ 	.word	0x00006ab0
        /*061c*/ 	.word	0x00000000
        /*0620*/ 	.word	0x00000060
        /*0624*/ 	.short	0x010a
        /*0626*/ 	.byte	0xff
	.zero		1


	//   ....[84]....
        /*0628*/ 	.word	0x00006b00
        /*062c*/ 	.word	0x00000000
        /*0630*/ 	.word	0x00000050
        /*0634*/ 	.short	0x010a
        /*0636*/ 	.byte	0xff
	.zero		1


	//   ....[85]....
        /*0638*/ 	.word	0x00006b60
        /*063c*/ 	.word	0x00000002
        /*0640*/ 	.word	0x00000090
        /*0644*/ 	.short	0x010a
        /*0646*/ 	.byte	0xff
	.zero		1


	//   ....[86]....
        /*0648*/ 	.word	0x00006bc0
        /*064c*/ 	.word	0x00000000
        /*0650*/ 	.word	0x00000000
        /*0654*/ 	.short	0x010a
        /*0656*/ 	.byte	0xff
	.zero		1


	//   ....[87]....
        /*0658*/ 	.word	0x00006c20
        /*065c*/ 	.word	0x00000000
        /*0660*/ 	.word	0x00000000
        /*0664*/ 	.short	0x010a
        /*0666*/ 	.byte	0xff
	.zero		1


	//   ....[88]....
        /*0668*/ 	.word	0x00006c80
        /*066c*/ 	.word	0x00000000
        /*0670*/ 	.word	0x00000000
        /*0674*/ 	.short	0x010a
        /*0676*/ 	.byte	0xff
	.zero		1


	//   ....[89]....
        /*0678*/ 	.word	0x00006ce0
        /*067c*/ 	.word	0x00000000
        /*0680*/ 	.word	0x00000000
        /*0684*/ 	.short	0x010a
        /*0686*/ 	.byte	0xff
	.zero		1


	//   ....[90]....
        /*0688*/ 	.word	0x00006d40
        /*068c*/ 	.word	0x00000000
        /*0690*/ 	.word	0x00000000
        /*0694*/ 	.short	0x010a
        /*0696*/ 	.byte	0xff
	.zero		1


	//   ....[91]....
        /*0698*/ 	.word	0x00006d90
        /*069c*/ 	.word	0x00000003
        /*06a0*/ 	.word	0x00000050
        /*06a4*/ 	.short	0x010a
        /*06a6*/ 	.byte	0xff
	.zero		1


	//   ....[92]....
        /*06a8*/ 	.word	0x00006df0
        /*06ac*/ 	.word	0x00000000
        /*06b0*/ 	.word	0x00000048
        /*06b4*/ 	.short	0x010a
        /*06b6*/ 	.byte	0xff
	.zero		1


	//   ....[93]....
        /*06b8*/ 	.word	0x00006e50
        /*06bc*/ 	.word	0x00000000
        /*06c0*/ 	.word	0x00000038
        /*06c4*/ 	.short	0x010a
        /*06c6*/ 	.byte	0xff
	.zero		1


	//   ....[94]....
        /*06c8*/ 	.word	0x00006ea0
        /*06cc*/ 	.word	0x00000003
        /*06d0*/ 	.word	0x00000050
        /*06d4*/ 	.short	0x010a
        /*06d6*/ 	.byte	0xff
	.zero		1


	//   ....[95]....
        /*06d8*/ 	.word	0x00006f00
        /*06dc*/ 	.word	0x00000000
        /*06e0*/ 	.word	0x00000030
        /*06e4*/ 	.short	0x010a
        /*06e6*/ 	.byte	0xff
	.zero		1


	//   ....[96]....
        /*06e8*/ 	.word	0x00006f50
        /*06ec*/ 	.word	0x00000016
        /*06f0*/ 	.word	0x00000070
        /*06f4*/ 	.short	0x010a
        /*06f6*/ 	.byte	0xff
	.zero		1


	//----- nvinfo : EIATTR_NUM_MBARRIERS
	.align		4
.L_47:
        /*06f8*/ 	.byte	0x03, 0x38
        /*06fa*/ 	.short	0x001a


	//----- nvinfo : EIATTR_EXIT_INSTR_OFFSETS
	.align		4
        /*06fc*/ 	.byte	0x04, 0x1c
        /*06fe*/ 	.short	(.L_49 - .L_48)


	//   ....[0]....
.L_48:
        /*0700*/ 	.word	0x000027a0


	//   ....[1]....
        /*0704*/ 	.word	0x00002c90


	//   ....[2]....
        /*0708*/ 	.word	0x00002cf0


	//   ....[3]....
        /*070c*/ 	.word	0x00003c60


	//   ....[4]....
        /*0710*/ 	.word	0x00004940


	//   ....[5]....
        /*0714*/ 	.word	0x00004980


	//   ....[6]....
        /*0718*/ 	.word	0x00006770


	//----- nvinfo : EIATTR_MAX_THREADS
	.align		4
.L_49:
        /*071c*/ 	.byte	0x04, 0x05
        /*071e*/ 	.short	(.L_51 - .L_50)
.L_50:
        /*0720*/ 	.word	0x00000100
        /*0724*/ 	.word	0x00000001
        /*0728*/ 	.word	0x00000001


	//----- nvinfo : EIATTR_CRS_STACK_SIZE
	.align		4
.L_51:
        /*072c*/ 	.byte	0x04, 0x1e
        /*072e*/ 	.short	(.L_53 - .L_52)
.L_52:
        /*0730*/ 	.word	0x00000000


	//----- nvinfo : EIATTR_CBANK_PARAM_SIZE
	.align		4
.L_53:
        /*0734*/ 	.byte	0x03, 0x19
        /*0736*/ 	.short	0x0800


	//----- nvinfo : EIATTR_PARAM_CBANK
	.align		4
        /*0738*/ 	.byte	0x04, 0x0a
        /*073a*/ 	.short	(.L_55 - .L_54)
	.align		4
.L_54:
        /*073c*/ 	.word	index@(.nv.constant0._ZN7cutlass13device_kernelINS_4gemm6kernel13GemmUniversalIN4cute5tupleIJiiiiEEENS1_10collective13CollectiveMmaINS1_35MainloopSm100TmaUmmaWarpSpecializedILi3ELi2ELi4ENS5_IJNS4_1CILi2EEENSA_ILi1EEESC_EEEEENS5_IJNSA_ILi64EEESF_NSA_ILi128EEEEEENS_12float_e5m2_tENS5_IJlSC_lEEESI_SJ_NS4_8TiledMMAINS4_8MMA_AtomIJNS4_10MMA_TraitsINS4_19SM100_MMA_F8F6F4_SSEJSI_SI_fSF_SF_NS4_17integral_constantINS4_4UMMA5MajorELSQ_0EEESR_NSO_INSP_7ScaleInELSS_0EEEST_EEEEEENS4_6LayoutINS5_IJSC_SC_SC_EEENS5_IJNSA_ILi0EEESY_SY_EEEEENS5_IJNS4_10UnderscoreES11_S11_EEEEENS4_13SM90_TMA_LOADENS4_14ComposedLayoutINS4_7SwizzleILi3ELi4ELi3EEENS4_18smem_ptr_flag_bitsILi8EEENSW_INS5_IJNSA_ILi8EEESG_EEENS5_IJSG_SC_EEEEEEEvNS4_8identityENS4_23SM90_TMA_LOAD_MULTICASTES1E_vS1F_EENS_8epilogue10collective18CollectiveEpilogueINS1I_23Sm100TmaWarpSpecializedILi1ELi1ELi32ELb0ELb0EEEJSH_NS5_IJNSW_ISF_SC_EES1N_EEESI_SJ_SI_SJ_NS1I_6fusion15FusionCallbacksIS1M_NS1P_17LinearCombinationISI_fSI_fLNS_15FloatRoundStyleE2EEESH_S1O_JEEENS4_5SM1004TMEM4LOAD26SM100_TMEM_LOAD_16dp32b32xES14_NS15_INS16_ILi2ELi4ELi3EEES19_NSW_INS5_IJS1A_SF_EEENS5_IJSF_SC_EEEEEEENS4_39AutoVectorizingCopyWithAssumedAlignmentILi128EEENS4_14SM90_TMA_STOREES23_S25_S25_EEEvvEEEEvNT_6ParamsE)
        /*0740*/ 	.short	0x0380
        /*0742*/ 	.short	0x0800


	//----- nvinfo : EIATTR_SW_WAR
	.align		4
.L_55:
        /*0744*/ 	.byte	0x04, 0x36
        /*0746*/ 	.short	(.L_57 - .L_56)
.L_56:
        /*0748*/ 	.word	0x00000008
.L_57:


//--------------------- .nv.callgraph             --------------------------
	.section	.nv.callgraph,"",@"SHT_CUDA_CALLGRAPH"
	.align	4
	.sectionentsize	8
	.align		4
        /*0000*/ 	.word	0x00000000
	.align		4
        /*0004*/ 	.word	0xffffffff
	.align		4
        /*0008*/ 	.word	index@(_ZN7cutlass13device_kernelINS_4gemm6kernel13GemmUniversalIN4cute5tupleIJiiiiEEENS1_10collective13CollectiveMmaINS1_35MainloopSm100TmaUmmaWarpSpecializedILi3ELi2ELi4ENS5_IJNS4_1CILi2EEENSA_ILi1EEESC_EEEEENS5_IJNSA_ILi64EEESF_NSA_ILi128EEEEEENS_12float_e5m2_tENS5_IJlSC_lEEESI_SJ_NS4_8TiledMMAINS4_8MMA_AtomIJNS4_10MMA_TraitsINS4_19SM100_MMA_F8F6F4_SSEJSI_SI_fSF_SF_NS4_17integral_constantINS4_4UMMA5MajorELSQ_0EEESR_NSO_INSP_7ScaleInELSS_0EEEST_EEEEEENS4_6LayoutINS5_IJSC_SC_SC_EEENS5_IJNSA_ILi0EEESY_SY_EEEEENS5_IJNS4_10UnderscoreES11_S11_EEEEENS4_13SM90_TMA_LOADENS4_14ComposedLayoutINS4_7SwizzleILi3ELi4ELi3EEENS4_18smem_ptr_flag_bitsILi8EEENSW_INS5_IJNSA_ILi8EEESG_EEENS5_IJSG_SC_EEEEEEEvNS4_8identityENS4_23SM90_TMA_LOAD_MULTICASTES1E_vS1F_EENS_8epilogue10collective18CollectiveEpilogueINS1I_23Sm100TmaWarpSpecializedILi1ELi1ELi32ELb0ELb0EEEJSH_NS5_IJNSW_ISF_SC_EES1N_EEESI_SJ_SI_SJ_NS1I_6fusion15FusionCallbacksIS1M_NS1P_17LinearCombinationISI_fSI_fLNS_15FloatRoundStyleE2EEESH_S1O_JEEENS4_5SM1004TMEM4LOAD26SM100_TMEM_LOAD_16dp32b32xES14_NS15_INS16_ILi2ELi4ELi3EEES19_NSW_INS5_IJS1A_SF_EEENS5_IJSF_SC_EEEEEEENS4_39AutoVectorizingCopyWithAssumedAlignmentILi128EEENS4_14SM90_TMA_STOREES23_S25_S25_EEEvvEEEEvNT_6ParamsE)
	.align		4
        /*000c*/ 	.word	index@(__assertfail)
	.align		4
        /*0010*/ 	.word	0x00000000
	.align		4
        /*0014*/ 	.word	0xfffffffe
	.align		4
        /*0018*/ 	.word	0x00000000
	.align		4
        /*001c*/ 	.word	0xfffffffd
	.align		4
        /*0020*/ 	.word	0x00000000
	.align		4
        /*0024*/ 	.word	0xfffffffc


//--------------------- .nv.constant4             --------------------------
	.section	.nv.constant4,"a",@progbits
	.align	8
	.align		8
.nv.constant4:
        /*0000*/ 	.dword	__assertfail
	.align		8
        /*0008*/ 	.dword	__unnamed_1
	.align		8
        /*0010*/ 	.dword	__unnamed_2
	.align		8
        /*0018*/ 	.dword	_ZN39_INTERNAL_8b2f3695_4_k_cu_d5ee9fc1_88554cuda3std3__45__cpo5beginE
	.align		8
        /*0020*/ 	.dword	_ZN39_INTERNAL_8b2f3695_4_k_cu_d5ee9fc1_88554cuda3std3__45__cpo3endE
	.align		8
        /*0028*/ 	.dword	_ZN39_INTERNAL_8b2f3695_4_k_cu_d5ee9fc1_88554cuda3std3__45__cpo6cbeginE
	.align		8
        /*0030*/ 	.dword	_ZN39_INTERNAL_8b2f3695_4_k_cu_d5ee9fc1_88554cuda3std3__45__cpo4cendE
	.align		8
        /*0038*/ 	.dword	_ZN39_INTERNAL_8b2f3695_4_k_cu_d5ee9fc1_88554cuda3std3__441_GLOBAL__N__8b2f3695_4_k_cu_d5ee9fc1_88556ignoreE
	.align		8
        /*0040*/ 	.dword	_ZN39_INTERNAL_8b2f3695_4_k_cu_d5ee9fc1_88554cuda3std3__419piecewise_constructE
	.align		8
        /*0048*/ 	.dword	_ZN39_INTERNAL_8b2f3695_4_k_cu_d5ee9fc1_88554cuda3std3__48in_placeE
	.align		8
        /*0050*/ 	.dword	_ZN39_INTERNAL_8b2f3695_4_k_cu_d5ee9fc1_88554cuda3std6ranges3__45__cpo4swapE
	.align		8
        /*0058*/ 	.dword	_ZN39_INTERNAL_8b2f3695_4_k_cu_d5ee9fc1_88554cuda3std6ranges3__45__cpo9iter_moveE
	.align		8
        /*0060*/ 	.dword	_ZN39_INTERNAL_8b2f3695_4_k_cu_d5ee9fc1_88554cute7productE
	.align		8
        /*0068*/ 	.dword	_ZN39_INTERNAL_8b2f3695_4_k_cu_d5ee9fc1_88554cute1_E
	.align		8
        /*0070*/ 	.dword	$str$25
	.align		8
        /*0078*/ 	.dword	$str$26
	.align		8
        /*0080*/ 	.dword	$str$27
	.align		8
        /*0088*/ 	.dword	$str$28


//--------------------- .text._ZN7cutlass13device_kernelINS_4gemm6kernel13GemmUniversalIN4cute5tupleIJiiiiEEENS1_10collective13CollectiveMmaINS1_35MainloopSm100TmaUmmaWarpSpecializedILi3ELi2ELi4ENS5_IJNS4_1CILi2EEENSA_ILi1EEESC_EEEEENS5_IJNSA_ILi64EEESF_NSA_ILi128EEEEEENS_12float_e5m2_tENS5_IJlSC_lEEESI_SJ_NS4_8TiledMMAINS4_8MMA_AtomIJNS4_10MMA_TraitsINS4_19SM100_MMA_F8F6F4_SSEJSI_SI_fSF_SF_NS4_17integral_constantINS4_4UMMA5MajorELSQ_0EEESR_NSO_INSP_7ScaleInELSS_0EEEST_EEEEEENS4_6LayoutINS5_IJSC_SC_SC_EEENS5_IJNSA_ILi0EEESY_SY_EEEEENS5_IJNS4_10UnderscoreES11_S11_EEEEENS4_13SM90_TMA_LOADENS4_14ComposedLayoutINS4_7SwizzleILi3ELi4ELi3EEENS4_18smem_ptr_flag_bitsILi8EEENSW_INS5_IJNSA_ILi8EEESG_EEENS5_IJSG_SC_EEEEEEEvNS4_8identityENS4_23SM90_TMA_LOAD_MULTICASTES1E_vS1F_EENS_8epilogue10collective18CollectiveEpilogueINS1I_23Sm100TmaWarpSpecializedILi1ELi1ELi32ELb0ELb0EEEJSH_NS5_IJNSW_ISF_SC_EES1N_EEESI_SJ_SI_SJ_NS1I_6fusion15FusionCallbacksIS1M_NS1P_17LinearCombinationISI_fSI_fLNS_15FloatRoundStyleE2EEESH_S1O_JEEENS4_5SM1004TMEM4LOAD26SM100_TMEM_LOAD_16dp32b32xES14_NS15_INS16_ILi2ELi4ELi3EEES19_NSW_INS5_IJS1A_SF_EEENS5_IJSF_SC_EEEEEEENS4_39AutoVectorizingCopyWithAssumedAlignmentILi128EEENS4_14SM90_TMA_STOREES23_S25_S25_EEEvvEEEEvNT_6ParamsE --------------------------
	.section	.text._ZN7cutlass13device_kernelINS_4gemm6kernel13GemmUniversalIN4cute5tupleIJiiiiEEENS1_10collective13CollectiveMmaINS1_35MainloopSm100TmaUmmaWarpSpecializedILi3ELi2ELi4ENS5_IJNS4_1CILi2EEENSA_ILi1EEESC_EEEEENS5_IJNSA_ILi64EEESF_NSA_ILi128EEEEEENS_12float_e5m2_tENS5_IJlSC_lEEESI_SJ_NS4_8TiledMMAINS4_8MMA_AtomIJNS4_10MMA_TraitsINS4_19SM100_MMA_F8F6F4_SSEJSI_SI_fSF_SF_NS4_17integral_constantINS4_4UMMA5MajorELSQ_0EEESR_NSO_INSP_7ScaleInELSS_0EEEST_EEEEEENS4_6LayoutINS5_IJSC_SC_SC_EEENS5_IJNSA_ILi0EEESY_SY_EEEEENS5_IJNS4_10UnderscoreES11_S11_EEEEENS4_13SM90_TMA_LOADENS4_14ComposedLayoutINS4_7SwizzleILi3ELi4ELi3EEENS4_18smem_ptr_flag_bitsILi8EEENSW_INS5_IJNSA_ILi8EEESG_EEENS5_IJSG_SC_EEEEEEEvNS4_8identityENS4_23SM90_TMA_LOAD_MULTICASTES1E_vS1F_EENS_8epilogue10collective18CollectiveEpilogueINS1I_23Sm100TmaWarpSpecializedILi1ELi1ELi32ELb0ELb0EEEJSH_NS5_IJNSW_ISF_SC_EES1N_EEESI_SJ_SI_SJ_NS1I_6fusion15FusionCallbacksIS1M_NS1P_17LinearCombinationISI_fSI_fLNS_15FloatRoundStyleE2EEESH_S1O_JEEENS4_5SM1004TMEM4LOAD26SM100_TMEM_LOAD_16dp32b32xES14_NS15_INS16_ILi2ELi4ELi3EEES19_NSW_INS5_IJS1A_SF_EEENS5_IJSF_SC_EEEEEEENS4_39AutoVectorizingCopyWithAssumedAlignmentILi128EEENS4_14SM90_TMA_STOREES23_S25_S25_EEEvvEEEEvNT_6ParamsE,"ax",@progbits
	.align	128
.text._ZN7cutlass13device_kernelINS_4gemm6kernel13GemmUniversalIN4cute5tupleIJiiiiEEENS1_10collective13CollectiveMmaINS1_35MainloopSm100TmaUmmaWarpSpecializedILi3ELi2ELi4ENS5_IJNS4_1CILi2EEENSA_ILi1EEESC_EEEEENS5_IJNSA_ILi64EEESF_NSA_ILi128EEEEEENS_12float_e5m2_tENS5_IJlSC_lEEESI_SJ_NS4_8TiledMMAINS4_8MMA_AtomIJNS4_10MMA_TraitsINS4_19SM100_MMA_F8F6F4_SSEJSI_SI_fSF_SF_NS4_17integral_constantINS4_4UMMA5MajorELSQ_0EEESR_NSO_INSP_7ScaleInELSS_0EEEST_EEEEEENS4_6LayoutINS5_IJSC_SC_SC_EEENS5_IJNSA_ILi0EEESY_SY_EEEEENS5_IJNS4_10UnderscoreES11_S11_EEEEENS4_13SM90_TMA_LOADENS4_14ComposedLayoutINS4_7SwizzleILi3ELi4ELi3EEENS4_18smem_ptr_flag_bitsILi8EEENSW_INS5_IJNSA_ILi8EEESG_EEENS5_IJSG_SC_EEEEEEEvNS4_8identityENS4_23SM90_TMA_LOAD_MULTICASTES1E_vS1F_EENS_8epilogue10collective18CollectiveEpilogueINS1I_23Sm100TmaWarpSpecializedILi1ELi1ELi32ELb0ELb0EEEJSH_NS5_IJNSW_ISF_SC_EES1N_EEESI_SJ_SI_SJ_NS1I_6fusion15FusionCallbacksIS1M_NS1P_17LinearCombinationISI_fSI_fLNS_15FloatRoundStyleE2EEESH_S1O_JEEENS4_5SM1004TMEM4LOAD26SM100_TMEM_LOAD_16dp32b32xES14_NS15_INS16_ILi2ELi4ELi3EEES19_NSW_INS5_IJS1A_SF_EEENS5_IJSF_SC_EEEEEEENS4_39AutoVectorizingCopyWithAssumedAlignmentILi128EEENS4_14SM90_TMA_STOREES23_S25_S25_EEEvvEEEEvNT_6ParamsE:
        .type           _ZN7cutlass13device_kernelINS_4gemm6kernel13GemmUniversalIN4cute5tupleIJiiiiEEENS1_10collective13CollectiveMmaINS1_35MainloopSm100TmaUmmaWarpSpecializedILi3ELi2ELi4ENS5_IJNS4_1CILi2EEENSA_ILi1EEESC_EEEEENS5_IJNSA_ILi64EEESF_NSA_ILi128EEEEEENS_12float_e5m2_tENS5_IJlSC_lEEESI_SJ_NS4_8TiledMMAINS4_8MMA_AtomIJNS4_10MMA_TraitsINS4_19SM100_MMA_F8F6F4_SSEJSI_SI_fSF_SF_NS4_17integral_constantINS4_4UMMA5MajorELSQ_0EEESR_NSO_INSP_7ScaleInELSS_0EEEST_EEEEEENS4_6LayoutINS5_IJSC_SC_SC_EEENS5_IJNSA_ILi0EEESY_SY_EEEEENS5_IJNS4_10UnderscoreES11_S11_EEEEENS4_13SM90_TMA_LOADENS4_14ComposedLayoutINS4_7SwizzleILi3ELi4ELi3EEENS4_18smem_ptr_flag_bitsILi8EEENSW_INS5_IJNSA_ILi8EEESG_EEENS5_IJSG_SC_EEEEEEEvNS4_8identityENS4_23SM90_TMA_LOAD_MULTICASTES1E_vS1F_EENS_8epilogue10collective18CollectiveEpilogueINS1I_23Sm100TmaWarpSpecializedILi1ELi1ELi32ELb0ELb0EEEJSH_NS5_IJNSW_ISF_SC_EES1N_EEESI_SJ_SI_SJ_NS1I_6fusion15FusionCallbacksIS1M_NS1P_17LinearCombinationISI_fSI_fLNS_15FloatRoundStyleE2EEESH_S1O_JEEENS4_5SM1004TMEM4LOAD26SM100_TMEM_LOAD_16dp32b32xES14_NS15_INS16_ILi2ELi4ELi3EEES19_NSW_INS5_IJS1A_SF_EEENS5_IJSF_SC_EEEEEEENS4_39AutoVectorizingCopyWithAssumedAlignmentILi128EEENS4_14SM90_TMA_STOREES23_S25_S25_EEEvvEEEEvNT_6ParamsE,@function
        .size           _ZN7cutlass13device_kernelINS_4gemm6kernel13GemmUniversalIN4cute5tupleIJiiiiEEENS1_10collective13CollectiveMmaINS1_35MainloopSm100TmaUmmaWarpSpecializedILi3ELi2ELi4ENS5_IJNS4_1CILi2EEENSA_ILi1EEESC_EEEEENS5_IJNSA_ILi64EEESF_NSA_ILi128EEEEEENS_12float_e5m2_tENS5_IJlSC_lEEESI_SJ_NS4_8TiledMMAINS4_8MMA_AtomIJNS4_10MMA_TraitsINS4_19SM100_MMA_F8F6F4_SSEJSI_SI_fSF_SF_NS4_17integral_constantINS4_4UMMA5MajorELSQ_0EEESR_NSO_INSP_7ScaleInELSS_0EEEST_EEEEEENS4_6LayoutINS5_IJSC_SC_SC_EEENS5_IJNSA_ILi0EEESY_SY_EEEEENS5_IJNS4_10UnderscoreES11_S11_EEEEENS4_13SM90_TMA_LOADENS4_14ComposedLayoutINS4_7SwizzleILi3ELi4ELi3EEENS4_18smem_ptr_flag_bitsILi8EEENSW_INS5_IJNSA_ILi8EEESG_EEENS5_IJSG_SC_EEEEEEEvNS4_8identityENS4_23SM90_TMA_LOAD_MULTICASTES1E_vS1F_EENS_8epilogue10collective18CollectiveEpilogueINS1I_23Sm100TmaWarpSpecializedILi1ELi1ELi32ELb0ELb0EEEJSH_NS5_IJNSW_ISF_SC_EES1N_EEESI_SJ_SI_SJ_NS1I_6fusion15FusionCallbacksIS1M_NS1P_17LinearCombinationISI_fSI_fLNS_15FloatRoundStyleE2EEESH_S1O_JEEENS4_5SM1004TMEM4LOAD26SM100_TMEM_LOAD_16dp32b32xES14_NS15_INS16_ILi2ELi4ELi3EEES19_NSW_INS5_IJS1A_SF_EEENS5_IJSF_SC_EEEEEEENS4_39AutoVectorizingCopyWithAssumedAlignmentILi128EEENS4_14SM90_TMA_STOREES23_S25_S25_EEEvvEEEEvNT_6ParamsE,(.L_x_132 - _ZN7cutlass13device_kernelINS_4gemm6kernel13GemmUniversalIN4cute5tupleIJiiiiEEENS1_10collective13CollectiveMmaINS1_35MainloopSm100TmaUmmaWarpSpecializedILi3ELi2ELi4ENS5_IJNS4_1CILi2EEENSA_ILi1EEESC_EEEEENS5_IJNSA_ILi64EEESF_NSA_ILi128EEEEEENS_12float_e5m2_tENS5_IJlSC_lEEESI_SJ_NS4_8TiledMMAINS4_8MMA_AtomIJNS4_10MMA_TraitsINS4_19SM100_MMA_F8F6F4_SSEJSI_SI_fSF_SF_NS4_17integral_constantINS4_4UMMA5MajorELSQ_0EEESR_NSO_INSP_7ScaleInELSS_0EEEST_EEEEEENS4_6LayoutINS5_IJSC_SC_SC_EEENS5_IJNSA_ILi0EEESY_SY_EEEEENS5_IJNS4_10UnderscoreES11_S11_EEEEENS4_13SM90_TMA_LOADENS4_14ComposedLayoutINS4_7SwizzleILi3ELi4ELi3EEENS4_18smem_ptr_flag_bitsILi8EEENSW_INS5_IJNSA_ILi8EEESG_EEENS5_IJSG_SC_EEEEEEEvNS4_8identityENS4_23SM90_TMA_LOAD_MULTICASTES1E_vS1F_EENS_8epilogue10collective18CollectiveEpilogueINS1I_23Sm100TmaWarpSpecializedILi1ELi1ELi32ELb0ELb0EEEJSH_NS5_IJNSW_ISF_SC_EES1N_EEESI_SJ_SI_SJ_NS1I_6fusion15FusionCallbacksIS1M_NS1P_17LinearCombinationISI_fSI_fLNS_15FloatRoundStyleE2EEESH_S1O_JEEENS4_5SM1004TMEM4LOAD26SM100_TMEM_LOAD_16dp32b32xES14_NS15_INS16_ILi2ELi4ELi3EEES19_NSW_INS5_IJS1A_SF_EEENS5_IJSF_SC_EEEEEEENS4_39AutoVectorizingCopyWithAssumedAlignmentILi128EEENS4_14SM90_TMA_STOREES23_S25_S25_EEEvvEEEEvNT_6ParamsE)
        .other          _ZN7cutlass13device_kernelINS_4gemm6kernel13GemmUniversalIN4cute5tupleIJiiiiEEENS1_10collective13CollectiveMmaINS1_35MainloopSm100TmaUmmaWarpSpecializedILi3ELi2ELi4ENS5_IJNS4_1CILi2EEENSA_ILi1EEESC_EEEEENS5_IJNSA_ILi64EEESF_NSA_ILi128EEEEEENS_12float_e5m2_tENS5_IJlSC_lEEESI_SJ_NS4_8TiledMMAINS4_8MMA_AtomIJNS4_10MMA_TraitsINS4_19SM100_MMA_F8F6F4_SSEJSI_SI_fSF_SF_NS4_17integral_constantINS4_4UMMA5MajorELSQ_0EEESR_NSO_INSP_7ScaleInELSS_0EEEST_EEEEEENS4_6LayoutINS5_IJSC_SC_SC_EEENS5_IJNSA_ILi0EEESY_SY_EEEEENS5_IJNS4_10UnderscoreES11_S11_EEEEENS4_13SM90_TMA_LOADENS4_14ComposedLayoutINS4_7SwizzleILi3ELi4ELi3EEENS4_18smem_ptr_flag_bitsILi8EEENSW_INS5_IJNSA_ILi8EEESG_EEENS5_IJSG_SC_EEEEEEEvNS4_8identityENS4_23SM90_TMA_LOAD_MULTICASTES1E_vS1F_EENS_8epilogue10collective18CollectiveEpilogueINS1I_23Sm100TmaWarpSpecializedILi1ELi1ELi32ELb0ELb0EEEJSH_NS5_IJNSW_ISF_SC_EES1N_EEESI_SJ_SI_SJ_NS1I_6fusion15FusionCallbacksIS1M_NS1P_17LinearCombinationISI_fSI_fLNS_15FloatRoundStyleE2EEESH_S1O_JEEENS4_5SM1004TMEM4LOAD26SM100_TMEM_LOAD_16dp32b32xES14_NS15_INS16_ILi2ELi4ELi3EEES19_NSW_INS5_IJS1A_SF_EEENS5_IJSF_SC_EEEEEEENS4_39AutoVectorizingCopyWithAssumedAlignmentILi128EEENS4_14SM90_TMA_STOREES23_S25_S25_EEEvvEEEEvNT_6ParamsE,@"STO_CUDA_ENTRY STV_DEFAULT"
_ZN7cutlass13device_kernelINS_4gemm6kernel13GemmUniversalIN4cute5tupleIJiiiiEEENS1_10collective13CollectiveMmaINS1_35MainloopSm100TmaUmmaWarpSpecializedILi3ELi2ELi4ENS5_IJNS4_1CILi2EEENSA_ILi1EEESC_EEEEENS5_IJNSA_ILi64EEESF_NSA_ILi128EEEEEENS_12float_e5m2_tENS5_IJlSC_lEEESI_SJ_NS4_8TiledMMAINS4_8MMA_AtomIJNS4_10MMA_TraitsINS4_19SM100_MMA_F8F6F4_SSEJSI_SI_fSF_SF_NS4_17integral_constantINS4_4UMMA5MajorELSQ_0EEESR_NSO_INSP_7ScaleInELSS_0EEEST_EEEEEENS4_6LayoutINS5_IJSC_SC_SC_EEENS5_IJNSA_ILi0EEESY_SY_EEEEENS5_IJNS4_10UnderscoreES11_S11_EEEEENS4_13SM90_TMA_LOADENS4_14ComposedLayoutINS4_7SwizzleILi3ELi4ELi3EEENS4_18smem_ptr_flag_bitsILi8EEENSW_INS5_IJNSA_ILi8EEESG_EEENS5_IJSG_SC_EEEEEEEvNS4_8identityENS4_23SM90_TMA_LOAD_MULTICASTES1E_vS1F_EENS_8epilogue10collective18CollectiveEpilogueINS1I_23Sm100TmaWarpSpecializedILi1ELi1ELi32ELb0ELb0EEEJSH_NS5_IJNSW_ISF_SC_EES1N_EEESI_SJ_SI_SJ_NS1I_6fusion15FusionCallbacksIS1M_NS1P_17LinearCombinationISI_fSI_fLNS_15FloatRoundStyleE2EEESH_S1O_JEEENS4_5SM1004TMEM4LOAD26SM100_TMEM_LOAD_16dp32b32xES14_NS15_INS16_ILi2ELi4ELi3EEES19_NSW_INS5_IJS1A_SF_EEENS5_IJSF_SC_EEEEEEENS4_39AutoVectorizingCopyWithAssumedAlignmentILi128EEENS4_14SM90_TMA_STOREES23_S25_S25_EEEvvEEEEvNT_6ParamsE:
[----:B------:R-:W1:Y:S01]  /*0000*/  LDC R1, c[0x0][0x37c] ;  /* 0x0000df00ff017b82 */ /* 0x000e620000000800 */
[----:B------:R-:W2:Y:S01]  /*0010*/  S2R R76, SR_TID.X ;  /* 0x00000000004c7919 */ /* 0x000ea20000002100 */
[----:B------:R-:W3:Y:S01]  /*0020*/  LDCU.64 UR8, c[0x0][0x890] ;  /* 0x00011200ff0877ac */ /* 0x000ee20008000a00 */
[----:B------:R-:W-:Y:S02]  /*0030*/  PRMT R79, RZ, 0x7610, R79 ;  /* 0x00007610ff4f7816 */ /* 0x000fe4000000004f */
[----:B------:R-:W-:Y:S01]  /*0040*/  ELECT P3, URZ, PT ;  /* 0x0000000000ff782f */ /* 0x000fe20003860000 */
[----:B---3--:R-:W-:-:S04]  /*0050*/  UISETP.NE.U32.AND UP0, UPT, UR8, URZ, UPT ;  /* 0x000000ff0800728c */ /* 0x008fc8000bf05070 */
[----:B------:R-:W-:Y:S01]  /*0060*/  UISETP.NE.AND.EX UP0, UPT, UR9, URZ, UPT, UP0 ;  /* 0x000000ff0900728c */ /* 0x000fe2000bf05300 */
[----:B--2---:R-:W-:-:S05]  /*0070*/  SHF.R.U32.HI R80, RZ, 0x5, R76 ;  /* 0x00000005ff507819 */ /* 0x004fca000001164c */
[----:B------:R-:W2:Y:S02]  /*0080*/  SHFL.IDX PT, R0, R80, RZ, 0x1f ;  /* 0x00001fff50007589 */ /* 0x000ea400000e0000 */
[----:B--2---:R-:W-:Y:S01]  /*0090*/  R2UR UR18, R0 ;  /* 0x00000000001272ca */ /* 0x004fe200000e0000 */
[----:B-1----:R-:W-:-:S14]  /*00a0*/  BRA.U UP0, `(.L_x_0) ;  /* 0x0000000100307547 */ /* 0x002fdc000b800000 */
[----:B------:R-:W1:Y:S02]  /*00b0*/  LDCU.64 UR4, c[0x0][0x888] ;  /* 0x00011100ff0477ac */ /* 0x000e640008000a00 */
[----:B-1----:R-:W-:-:S04]  /*00c0*/  UISETP.NE.U32.AND UP0, UPT, UR4, URZ, UPT ;  /* 0x000000ff0400728c */ /* 0x002fc8000bf05070 */
[----:B------:R-:W-:-:S09]  /*00d0*/  UISETP.NE.AND.EX UP0, UPT, UR5, URZ, UPT, UP0 ;  /* 0x000000ff0500728c */ /* 0x000fd2000bf05300 */
[----:B------:R-:W-:Y:S05]  /*00e0*/  BRA.U !UP0, `(.L_x_1) ;  /* 0x0000000108147547 */ /* 0x000fea000b800000 */
[----:B------:R-:W1:Y:S01]  /*00f0*/  LDC.64 R2, c[0x0][0x888] ;  /* 0x00022200ff027b82 */ /* 0x000e620000000a00 */
[----:B------:R-:W1:Y:S02]  /*0100*/  LDCU.64 UR4, c[0x0][0x358] ;  /* 0x00006b00ff0477ac */ /* 0x000e640008000a00 */
[----:B-1----:R1:W5:Y:S01]  /*0110*/  LDG.E R39, desc[UR4][R2.64] ;  /* 0x0000000402277981 */ /* 0x002362000c1e1900 */
[----:B------:R-:W-:Y:S01]  /*0120*/  HFMA2 R79, -RZ, RZ, 0, 5.9604644775390625e-08 ;  /* 0x00000001ff4f7431 */ /* 0x000fe200000001ff */
[----:B------:R-:W-:Y:S05]  /*0130*/  BRA `(.L_x_0) ;  /* 0x00000000000c7947 */ /* 0x000fea0003800000 */
.L_x_1:
[----:B------:R-:W1:Y:S01]  /*0140*/  LDCU UR4, c[0x0][0x880] ;  /* 0x00011000ff0477ac */ /* 0x000e620008000800 */
[----:B------:R-:W-:Y:S01]  /*0150*/  HFMA2 R79, -RZ, RZ, 0, 5.9604644775390625e-08 ;  /* 0x00000001ff4f7431 */ /* 0x000fe200000001ff */
[----:B-1----:R-:W-:-:S07]  /*0160*/  MOV R39, UR4 ;  /* 0x0000000400277c02 */ /* 0x002fce0008000f00 */
.L_x_0:
[----:B------:R-:W2:Y:S02]  /*0170*/  LDCU.64 UR4, c[0x0][0x8b0] ;  /* 0x00011600ff0477ac */ /* 0x000ea40008000a00 */
[----:B--2---:R-:W-:-:S04]  /*0180*/  UISETP.NE.U32.AND UP0, UPT, UR4, URZ, UPT ;  /* 0x000000ff0400728c */ /* 0x004fc8000bf05070 */
[----:B------:R-:W-:-:S09]  /*0190*/  UISETP.NE.AND.EX UP0, UPT, UR5, URZ, UPT, UP0 ;  /* 0x000000ff0500728c */ /* 0x000fd2000bf05300 */
[----:B------:R-:W-:Y:S05]  /*01a0*/  BRA.U UP0, `(.L_x_2) ;  /* 0x0000000100287547 */ /* 0x000fea000b800000 */
[----:B------:R-:W2:Y:S02]  /*01b0*/  LDCU.64 UR4, c[0x0][0x8a8] ;  /* 0x00011500ff0477ac */ /* 0x000ea40008000a00 */
[----:B--2---:R-:W-:-:S04]  /*01c0*/  UISETP.NE.U32.AND UP0, UPT, UR4, URZ, UPT ;  /* 0x000000ff0400728c */ /* 0x004fc8000bf05070 */
[----:B------:R-:W-:-:S09]  /*01d0*/  UISETP.NE.AND.EX UP0, UPT, UR5, URZ, UPT, UP0 ;  /* 0x000000ff0500728c */ /* 0x000fd2000bf05300 */
[----:B------:R-:W-:Y:S05]  /*01e0*/  BRA.U !UP0, `(.L_x_3) ;  /* 0x0000000108107547 */ /* 0x000fea000b800000 */
[----:B-1----:R-:W1:Y:S01]  /*01f0*/  LDC.64 R2, c[0x0][0x8a8] ;  /* 0x00022a00ff027b82 */ /* 0x002e620000000a00 */
[----:B------:R-:W1:Y:S02]  /*0200*/  LDCU.64 UR4, c[0x0][0x358] ;  /* 0x00006b00ff0477ac */ /* 0x000e640008000a00 */
[----:B-1----:R2:W5:Y:S01]  /*0210*/  LDG.E R38, desc[UR4][R2.64] ;  /* 0x0000000402267981 */ /* 0x002562000c1e1900 */
[----:B------:R-:W-:Y:S05]  /*0220*/  BRA `(.L_x_2) ;  /* 0x0000000000087947 */ /* 0x000fea0003800000 */
.L_x_3:
[----:B------:R-:W2:Y:S02]  /*0230*/  LDCU UR4, c[0x0][0x8a0] ;  /* 0x00011400ff0477ac */ /* 0x000ea40008000800 */
[----:B--2---:R-:W-:Y:S02]  /*0240*/  MOV R38, UR4 ;  /* 0x0000000400267c02 */ /* 0x004fe40008000f00 */
.L_x_2:
[----:B------:R-:W-:Y:S01]  /*0250*/  IMAD.U32 R0, RZ, RZ, UR18 ;  /* 0x00000012ff007e24 */ /* 0x000fe2000f8e00ff */
[----:B------:R-:W-:Y:S04]  /*0260*/  BSSY.RECONVERGENT B0, `(.L_x_4) ;  /* 0x000000c000007945 */ /* 0x000fe80003800200 */
[C---:B------:R-:W-:Y:S02]  /*0270*/  ISETP.NE.OR P1, PT, R0.reuse, 0x1, !P3 ;  /* 0x000000010000780c */ /* 0x040fe40005f25670 */
[----:B------:R-:W-:-:S11]  /*0280*/  ISETP.NE.OR P0, PT, R0, 0x3, !P3 ;  /* 0x000000030000780c */ /* 0x000fd60005f05670 */
[----:B------:R-:W-:Y:S05]  /*0290*/  @P1 BRA `(.L_x_5) ;  /* 0x0000000000201947 */ /* 0x000fea0003800000 */
[----:B------:R-:W3:Y:S02]  /*02a0*/  LDCU.64 UR4, c[0x0][0x348] ;  /* 0x00006900ff0477ac */ /* 0x000ee40008000a00 */
[----:B---3--:R-:W-:Y:S02]  /*02b0*/  UIADD3 UR6, UP1, UPT, UR4, 0x80, URZ ;  /* 0x0000008004067890 */ /* 0x008fe4000ff3e0ff */
[----:B------:R-:W-:Y:S02]  /*02c0*/  UIADD3 UR4, UP0, UPT, UR4, 0x180, URZ ;  /* 0x0000018004047890 */ /* 0x000fe4000ff1e0ff */
[----:B------:R-:W-:Y:S02]  /*02d0*/  UIADD3.X UR7, UPT, UPT, URZ, UR5, URZ, UP1, !UPT ;  /* 0x00000005ff077290 */ /* 0x000fe40008ffe4ff */
[----:B------:R-:W-:-:S07]  /*02e0*/  UIADD3.X UR5, UPT, UPT, URZ, UR5, URZ, UP0, !UPT ;  /* 0x00000005ff057290 */ /* 0x000fce00087fe4ff */
[----:B------:R3:W-:Y:S02]  /*02f0*/  UTMACCTL.PF [UR6] ;  /* 0x00000000060079b9 */ /* 0x0007e40008040000 */
[----:B------:R3:W-:Y:S02]  /*0300*/  UTMACCTL.PF [UR4] ;  /* 0x00000000040079b9 */ /* 0x0007e40008040000 */
[----:B---3--:R-:W-:Y:S01]  /*0310*/  NOP ;  /* 0x0000000000007918 */ /* 0x008fe20000000000 */
.L_x_5:
[----:B------:R-:W-:Y:S05]  /*0320*/  BSYNC.RECONVERGENT B0 ;  /* 0x0000000000007941 */ /* 0x000fea0003800200 */
.L_x_4:
[----:B------:R-:W-:Y:S04]  /*0330*/  BSSY.RECONVERGENT B0, `(.L_x_6) ;  /* 0x000000a000007945 */ /* 0x000fe80003800200 */
        /* <DEDUP_REMOVED lines=9> */
.L_x_7:
[----:B------:R-:W-:Y:S05]  /*03d0*/  BSYNC.RECONVERGENT B0 ;  /* 0x0000000000007941 */ /* 0x000fea0003800200 */
.L_x_6:
[----:B------:R-:W3:Y:S01]  /*03e0*/  LDCU.64 UR4, c[0x0][0x888] ;  /* 0x00011100ff0477ac */ /* 0x000ee20008000a00 */
[----:B------:R-:W-:Y:S02]  /*03f0*/  UISETP.EQ.U32.AND UP2, UPT, UR8, URZ, UPT ;  /* 0x000000ff0800728c */ /* 0x000fe4000bf42070 */
[----:B------:R-:W-:Y:S02]  /*0400*/  UPLOP3.LUT UP3, UPT, UPT, UPT, UPT, 0x80, 0x8 ;  /* 0x000000000008789c */ /* 0x000fe40003f6f070 */
[----:B---3--:R-:W-:-:S04]  /*0410*/  UISETP.NE.U32.AND UP0, UPT, UR4, URZ, UPT ;  /* 0x000000ff0400728c */ /* 0x008fc8000bf05070 */
[----:B------:R-:W-:-:S04]  /*0420*/  UISETP.NE.AND.EX UP1, UPT, UR5, URZ, UPT, UP0 ;  /* 0x000000ff0500728c */ /* 0x000fc8000bf25300 */
[----:B------:R-:W-:-:S04]  /*0430*/  UISETP.EQ.OR.EX UP4, UPT, UR9, URZ, !UP1, UP2 ;  /* 0x000000ff0900728c */ /* 0x000fc8000cf82720 */
[----:B------:R-:W-:-:S05]  /*0440*/  UP2UR UR61, UPR, URZ, 0x10 ;  /* 0x00000010ff3d7883 */ /* 0x000fca0008000000 */
[----:B------:R-:W-:Y:S07]  /*0450*/  BRA.U !UP4, `(.L_x_8) ;  /* 0x000000010c207547 */ /* 0x000fee000b800000 */
[----:B------:R-:W-:Y:S01]  /*0460*/  UISETP.NE.U32.AND UP2, UPT, UR8, URZ, UPT ;  /* 0x000000ff0800728c */ /* 0x000fe2000bf45070 */
[----:B-----5:R-:W-:Y:S01]  /*0470*/  FSETP.NEU.AND P0, PT, R39, RZ, PT ;  /* 0x000000ff2700720b */ /* 0x020fe20003f0d000 */
[----:B------:R-:W-:Y:S02]  /*0480*/  USEL UR4, URZ, 0xffffffff, UP1 ;  /* 0xffffffffff047887 */ /* 0x000fe40008800000 */
[----:B------:R-:W-:-:S10]  /*0490*/  UISETP.NE.AND.EX UP2, UPT, UR9, URZ, UPT, UP2 ;  /* 0x000000ff0900728c */ /* 0x000fd4000bf45320 */
[----:B------:R-:W-:Y:S01]  /*04a0*/  VOTEU.ANY UP0, P0 ;  /* 0x0000000000ff7886 */ /* 0x000fe20000000100 */
[----:B------:R-:W-:-:S04]  /*04b0*/  @!UP2 USEL UR4, URZ, 0xffffffff, UP0 ;  /* 0xffffffffff04a887 */ /* 0x000fc80008000000 */
[----:B------:R-:W-:-:S04]  /*04c0*/  ULOP3.LUT UR4, UR4, 0x1, URZ, 0xc0, !UPT ;  /* 0x0000000104047892 */ /* 0x000fc8000f8ec0ff */
[----:B------:R-:W-:-:S11]  /*04d0*/  UISETP.NE.U32.AND UP3, UPT, UR4, 0x1, UPT ;  /* 0x000000010400788c */ /* 0x000fd6000bf65070 */
.L_x_8:
[----:B-12---:R-:W1:Y:S01]  /*04e0*/  SHFL.IDX PT, R2, R80, RZ, 0x1f ;  /* 0x00001fff50027589 */ /* 0x006e6200000e0000 */
[----:B------:R-:W-:Y:S01]  /*04f0*/  UISETP.NE.AND UP5, UPT, UR18, 0x2, UPT ;  /* 0x000000021200788c */ /* 0x000fe2000bfa5270 */
[----:B-1----:R-:W-:-:S13]  /*0500*/  ISETP.NE.AND P0, PT, R2, RZ, PT ;  /* 0x000000ff0200720c */ /* 0x002fda0003f05270 */
[----:B------:R-:W-:Y:S05]  /*0510*/  @P0 BRA `(.L_x_9) ;  /* 0x0000000000500947 */ /* 0x000fea0003800000 */
[----:B------:R-:W1:Y:S01]  /*0520*/  S2UR UR4, SR_CgaCtaId ;  /* 0x00000000000479c3 */ /* 0x000e620000008800 */
[----:B------:R-:W-:Y:S01]  /*0530*/  UMOV UR5, 0x400 ;  /* 0x0000040000057882 */ /* 0x000fe20000000000 */
[----:B------:R-:W-:Y:S01]  /*0540*/  UMOV UR8, 0x1 ;  /* 0x0000000100087882 */ /* 0x000fe20000000000 */
[----:B------:R-:W-:Y:S01]  /*0550*/  UMOV UR6, 0x2 ;  /* 0x0000000200067882 */ /* 0x000fe20000000000 */
[----:B------:R-:W-:-:S04]  /*0560*/  UIADD3 UR8, UPT, UPT, -UR8, 0x100000, URZ ;  /* 0x0010000008087890 */ /* 0x000fc8000fffe1ff */
[----:B------:R-:W-:Y:S02]  /*0570*/  USHF.L.U32 UR9, UR8, 0xb, URZ ;  /* 0x0000000b08097899 */ /* 0x000fe400080006ff */
[----:B------:R-:W-:Y:S02]  /*0580*/  USHF.L.U32 UR8, UR8, 0x1, URZ ;  /* 0x0000000108087899 */ /* 0x000fe400080006ff */
[----:B------:R-:W-:-:S04]  /*0590*/  UIADD3 UR6, UPT, UPT, -UR6, 0x100000, URZ ;  /* 0x0010000006067890 */ /* 0x000fc8000fffe1ff */
[----:B------:R-:W-:Y:S02]  /*05a0*/  USHF.L.U32 UR7, UR6, 0xb, URZ ;  /* 0x0000000b06077899 */ /* 0x000fe400080006ff */
[----:B------:R-:W-:Y:S01]  /*05b0*/  USHF.L.U32 UR6, UR6, 0x1, URZ ;  /* 0x0000000106067899 */ /* 0x000fe200080006ff */
[----:B------:R-:W-:Y:S01]  /*05c0*/  ELECT P0, URZ, PT ;  /* 0x0000000000ff782f */ /* 0x000fe20003800000 */
[----:B-1----:R-:W-:Y:S01]  /*05d0*/  ULEA UR4, UR4, UR5, 0x18 ;  /* 0x0000000504047291 */ /* 0x002fe2000f8ec0ff */
[----:B------:R-:W1:Y:S11]  /*05e0*/  FENCE.VIEW.ASYNC.S ;  /* 0x00000000000073c6 */ /* 0x000e760000000000 */
[----:B-1----:R1:W2:Y:S01]  /*05f0*/  SYNCS.EXCH.64 URZ, [UR4], UR8 ;  /* 0x0000000804ff75b2 */ /* 0x0022a20008000100 */
[----:B------:R1:W3:Y:S01]  /*0600*/  SYNCS.EXCH.64 URZ, [UR4+0x18], UR6 ;  /* 0x0000180604ff75b2 */ /* 0x0002e20008000100 */
[----:B------:R1:W4:Y:S01]  /*0610*/  SYNCS.EXCH.64 URZ, [UR4+0x8], UR8 ;  /* 0x0000080804ff75b2 */ /* 0x0003220008000100 */
[----:B------:R1:W1:Y:S01]  /*0620*/  SYNCS.EXCH.64 URZ, [UR4+0x20], UR6 ;  /* 0x0000200604ff75b2 */ /* 0x0002620008000100 */
[----:B------:R1:W1:Y:S01]  /*0630*/  SYNCS.EXCH.64 URZ, [UR4+0x10], UR8 ;  /* 0x0000100804ff75b2 */ /* 0x0002620008000100 */
[----:B------:R1:W1:Y:S01]  /*0640*/  SYNCS.EXCH.64 URZ, [UR4+0x28], UR6 ;  /* 0x0000280604ff75b2 */ /* 0x0002620008000100 */
[----:B------:R-:W-:Y:S01]  /*0650*/  NOP ;  /* 0x0000000000007918 */ /* 0x000fe20000000000 */
.L_x_9:
[----:B------:R-:W2:Y:S01]  /*0660*/  SHFL.IDX PT, R2, R80, RZ, 0x1f ;  /* 0x00001fff50027589 */ /* 0x000ea200000e0000 */
[----:B------:R-:W-:Y:S01]  /*0670*/  NOP ;  /* 0x0000000000007918 */ /* 0x000fe20000000000 */
[----:B--2---:R-:W-:-:S13]  /*0680*/  ISETP.NE.AND P0, PT, R2, 0x1, PT ;  /* 0x000000010200780c */ /* 0x004fda0003f05270 */
[----:B------:R-:W-:Y:S05]  /*0690*/  @P0 BRA `(.L_x_10) ;  /* 0x0000000000400947 */ /* 0x000fea0003800000 */
[----:B-1----:R-:W1:Y:S01]  /*06a0*/  S2UR UR4, SR_CgaCtaId ;  /* 0x00000000000479c3 */ /* 0x002e620000008800 */
        /* <DEDUP_REMOVED lines=12> */
[----:B-1----:R2:W1:Y:S01]  /*0770*/  SYNCS.EXCH.64 URZ, [UR4+0x30], UR8 ;  /* 0x0000300804ff75b2 */ /* 0x0024620008000100 */
[----:B------:R2:W1:Y:S02]  /*0780*/  SYNCS.EXCH.64 URZ, [UR4+0x38], UR6 ;  /* 0x0000380604ff75b2 */ /* 0x0004640008000100 */
[----:B--2---:R-:W-:Y:S01]  /*0790*/  NOP ;  /* 0x0000000000007918 */ /* 0x004fe20000000000 */
.L_x_10:
[----:B------:R-:W2:Y:S01]  /*07a0*/  SHFL.IDX PT, R2, R80, RZ, 0x1f ;  /* 0x00001fff50027589 */ /* 0x000ea200000e0000 */
[----:B------:R-:W-:Y:S01]  /*07b0*/  NOP ;  /* 0x0000000000007918 */ /* 0x000fe20000000000 */
[----:B--2---:R-:W-:-:S13]  /*07c0*/  ISETP.NE.AND P0, PT, R2, 0x3, PT ;  /* 0x000000030200780c */ /* 0x004fda0003f05270 */
[----:B------:R-:W-:Y:S05]  /*07d0*/  @P0 BRA `(.L_x_11) ;  /* 0x0000000000300947 */ /* 0x000fea0003800000 */
[----:B-1----:R-:W1:Y:S01]  /*07e0*/  S2UR UR4, SR_CgaCtaId ;  /* 0x00000000000479c3 */ /* 0x002e620000008800 */
[----:B------:R-:W-:Y:S01]  /*07f0*/  UMOV UR6, 0x400 ;  /* 0x0000040000067882 */ /* 0x000fe20000000000 */
[----:B------:R-:W-:Y:S01]  /*0800*/  UMOV UR5, 0x20 ;  /* 0x0000002000057882 */ /* 0x000fe20000000000 */
[----:B------:R-:W-:Y:S01]  /*0810*/  ELECT P0, URZ, PT ;  /* 0x0000000000ff782f */ /* 0x000fe20003800000 */
[----:B-1----:R-:W-:Y:S02]  /*0820*/  ULEA UR6, UR4, UR6, 0x18 ;  /* 0x0000000604067291 */ /* 0x002fe4000f8ec0ff */
[----:B------:R-:W-:-:S04]  /*0830*/  UIADD3 UR4, UPT, UPT, -UR5, 0x100000, URZ ;  /* 0x0010000005047890 */ /* 0x000fc8000fffe1ff */
[----:B------:R-:W-:Y:S02]  /*0840*/  USHF.L.U32 UR5, UR4, 0xb, URZ ;  /* 0x0000000b04057899 */ /* 0x000fe400080006ff */
[----:B------:R-:W-:Y:S01]  /*0850*/  USHF.L.U32 UR4, UR4, 0x1, URZ ;  /* 0x0000000104047899 */ /* 0x000fe200080006ff */
[----:B------:R-:W1:Y:S11]  /*0860*/  FENCE.VIEW.ASYNC.S ;  /* 0x00000000000073c6 */ /* 0x000e760000000000 */
[----:B-1----:R2:W1:Y:S01]  /*0870*/  SYNCS.EXCH.64 URZ, [UR6+0x40], UR4 ;  /* 0x0000400406ff75b2 */ /* 0x0024620008000100 */
[----:B------:R2:W1:Y:S02]  /*0880*/  SYNCS.EXCH.64 URZ, [UR6+0x48], UR4 ;  /* 0x0000480406ff75b2 */ /* 0x0004640008000100 */
[----:B--2---:R-:W-:Y:S01]  /*0890*/  NOP ;  /* 0x0000000000007918 */ /* 0x004fe20000000000 */
.L_x_11:
[----:B------:R-:W2:Y:S01]  /*08a0*/  SHFL.IDX PT, R2, R80, RZ, 0x1f ;  /* 0x00001fff50027589 */ /* 0x000ea200000e0000 */
[----:B------:R-:W-:Y:S01]  /*08b0*/  NOP ;  /* 0x0000000000007918 */ /* 0x000fe20000000000 */
[----:B--2---:R-:W-:-:S13]  /*08c0*/  ISETP.NE.AND P0, PT, R2, 0x4, PT ;  /* 0x000000040200780c */ /* 0x004fda0003f05270 */
[----:B------:R-:W-:Y:S05]  /*08d0*/  @P0 BRA `(.L_x_12) ;  /* 0x00000000004c0947 */ /* 0x000fea0003800000 */
[----:B-1----:R-:W1:Y:S01]  /*08e0*/  S2UR UR6, SR_CgaCtaId ;  /* 0x00000000000679c3 */ /* 0x002e620000008800 */
[----:B------:R-:W-:Y:S01]  /*08f0*/  UMOV UR4, 0x1e0 ;  /* 0x000001e000047882 */ /* 0x000fe20000000000 */
[----:B------:R-:W-:Y:S01]  /*0900*/  UMOV UR5, 0x400 ;  /* 0x0000040000057882 */ /* 0x000fe20000000000 */
[----:B------:R-:W-:Y:S01]  /*0910*/  USEL UR4, UR4, 0x1a0, UP3 ;  /* 0x000001a004047887 */ /* 0x000fe20009800000 */
[----:B------:R-:W-:Y:S01]  /*0920*/  UMOV UR8, 0x1 ;  /* 0x0000000100087882 */ /* 0x000fe20000000000 */
[----:B------:R-:W-:Y:S01]  /*0930*/  ELECT P0, URZ, PT ;  /* 0x0000000000ff782f */ /* 0x000fe20003800000 */
[----:B------:R-:W-:-:S04]  /*0940*/  UIADD3 UR8, UPT, UPT, -UR8, 0x100000, URZ ;  /* 0x0010000008087890 */ /* 0x000fc8000fffe1ff */
[----:B------:R-:W-:Y:S02]  /*0950*/  USHF.L.U32 UR9, UR8, 0xb, URZ ;  /* 0x0000000b08097899 */ /* 0x000fe400080006ff */
[----:B------:R-:W-:Y:S02]  /*0960*/  USHF.L.U32 UR8, UR8, 0x1, URZ ;  /* 0x0000000108087899 */ /* 0x000fe400080006ff */
[----:B-1----:R-:W-:Y:S02]  /*0970*/  ULEA UR6, UR6, UR5, 0x18 ;  /* 0x0000000506067291 */ /* 0x002fe4000f8ec0ff */
[----:B------:R-:W-:-:S04]  /*0980*/  UIADD3 UR4, UPT, UPT, -UR4, 0x100000, URZ ;  /* 0x0010000004047890 */ /* 0x000fc8000fffe1ff */
[----:B------:R-:W-:Y:S02]  /*0990*/  USHF.L.U32 UR5, UR4, 0xb, URZ ;  /* 0x0000000b04057899 */ /* 0x000fe400080006ff */
[----:B------:R-:W-:Y:S01]  /*09a0*/  USHF.L.U32 UR4, UR4, 0x1, URZ ;  /* 0x0000000104047899 */ /* 0x000fe200080006ff */
[----:B------:R-:W1:Y:S03]  /*09b0*/  FENCE.VIEW.ASYNC.S ;  /* 0x00000000000073c6 */ /* 0x000e660000000000 */
[----:B-1----:R2:W1:Y:S08]  /*09c0*/  SYNCS.EXCH.64 URZ, [UR6+0x50], UR8 ;  /* 0x0000500806ff75b2 */ /* 0x0024700008000100 */
[----:B------:R2:W1:Y:S01]  /*09d0*/  SYNCS.EXCH.64 URZ, [UR6+0x60], UR4 ;  /* 0x0000600406ff75b2 */ /* 0x0004620008000100 */
[----:B------:R2:W1:Y:S01]  /*09e0*/  SYNCS.EXCH.64 URZ, [UR6+0x58], UR8 ;  /* 0x0000580806ff75b2 */ /* 0x0004620008000100 */
[----:B------:R2:W1:Y:S02]  /*09f0*/  SYNCS.EXCH.64 URZ, [UR6+0x68], UR4 ;  /* 0x0000680406ff75b2 */ /* 0x0004640008000100 */
[----:B--2---:R-:W-:Y:S01]  /*0a00*/  NOP ;  /* 0x0000000000007918 */ /* 0x004fe20000000000 */
.L_x_12:
        /* <DEDUP_REMOVED lines=18> */
[----:B------:R2:W1:Y:S01]  /*0b30*/  SYNCS.EXCH.64 URZ, [UR4+0x90], UR6 ;  /* 0x0000900604ff75b2 */ /* 0x0004620008000100 */
[----:B------:R2:W1:Y:S01]  /*0b40*/  SYNCS.EXCH.64 URZ, [UR4+0x78], UR8 ;  /* 0x0000780804ff75b2 */ /* 0x0004620008000100 */
[----:B------:R2:W1:Y:S01]  /*0b50*/  SYNCS.EXCH.64 URZ, [UR4+0x98], UR6 ;  /* 0x0000980604ff75b2 */ /* 0x0004620008000100 */
[----:B------:R2:W1:Y:S01]  /*0b60*/  SYNCS.EXCH.64 URZ, [UR4+0x80], UR8 ;  /* 0x0000800804ff75b2 */ /* 0x0004620008000100 */
[----:B------:R2:W1:Y:S01]  /*0b70*/  SYNCS.EXCH.64 URZ, [UR4+0xa0], UR6 ;  /* 0x0000a00604ff75b2 */ /* 0x0004620008000100 */
[----:B------:R2:W1:Y:S01]  /*0b80*/  SYNCS.EXCH.64 URZ, [UR4+0x88], UR8 ;  /* 0x0000880804ff75b2 */ /* 0x0004620008000100 */
[----:B------:R2:W1:Y:S02]  /*0b90*/  SYNCS.EXCH.64 URZ, [UR4+0xa8], UR6 ;  /* 0x0000a80604ff75b2 */ /* 0x0004640008000100 */
[----:B--2---:R-:W-:Y:S01]  /*0ba0*/  NOP ;  /* 0x0000000000007918 */ /* 0x004fe20000000000 */
.L_x_13:
[----:B------:R-:W2:Y:S01]  /*0bb0*/  SHFL.IDX PT, R2, R80, RZ, 0x1f ;  /* 0x00001fff50027589 */ /* 0x000ea200000e0000 */
[----:B------:R-:W1:Y:S01]  /*0bc0*/  S2UR UR48, SR_CgaCtaId ;  /* 0x00000000003079c3 */ /* 0x000e620000008800 */
[----:B------:R-:W-:Y:S01]  /*0bd0*/  NOP ;  /* 0x0000000000007918 */ /* 0x000fe20000000000 */
[----:B--2---:R-:W-:-:S13]  /*0be0*/  ISETP.NE.AND P0, PT, R2, 0x3, PT ;  /* 0x000000030200780c */ /* 0x004fda0003f05270 */
[----:B-1----:R-:W-:Y:S05]  /*0bf0*/  @P0 BRA `(.L_x_14) ;  /* 0x0000000000340947 */ /* 0x002fea0003800000 */
[----:B------:R-:W-:Y:S01]  /*0c00*/  UMOV UR4, 0x400 ;  /* 0x0000040000047882 */ /* 0x000fe20000000000 */
[----:B------:R-:W-:Y:S01]  /*0c10*/  UMOV UR6, 0x20 ;  /* 0x0000002000067882 */ /* 0x000fe20000000000 */
[----:B------:R-:W-:Y:S02]  /*0c20*/  ULEA UR4, UR48, UR4, 0x18 ;  /* 0x0000000430047291 */ /* 0x000fe4000f8ec0ff */
[----:B------:R-:W-:-:S04]  /*0c30*/  UIADD3 UR6, UPT, UPT, -UR6, 0x100000, URZ ;  /* 0x0010000006067890 */ /* 0x000fc8000fffe1ff */
[----:B------:R-:W-:Y:S02]  /*0c40*/  USHF.L.U32 UR7, UR6, 0xb, URZ ;  /* 0x0000000b06077899 */ /* 0x000fe400080006ff */
[----:B------:R-:W-:Y:S01]  /*0c50*/  USHF.L.U32 UR6, UR6, 0x1, URZ ;  /* 0x0000000106067899 */ /* 0x000fe200080006ff */
[----:B------:R-:W-:Y:S01]  /*0c60*/  ELECT P0, URZ, PT ;  /* 0x0000000000ff782f */ /* 0x000fe20003800000 */
[----:B------:R-:W1:Y:S10]  /*0c70*/  FENCE.VIEW.ASYNC.S ;  /* 0x00000000000073c6 */ /* 0x000e740000000000 */
[----:B-1----:R1:W2:Y:S01]  /*0c80*/  SYNCS.EXCH.64 URZ, [UR4+0xb0], UR6 ;  /* 0x0000b00604ff75b2 */ /* 0x0022a20008000100 */
[----:B------:R1:W1:Y:S01]  /*0c90*/  SYNCS.EXCH.64 URZ, [UR4+0xc0], UR6 ;  /* 0x0000c00604ff75b2 */ /* 0x0002620008000100 */
[----:B------:R1:W1:Y:S01]  /*0ca0*/  SYNCS.EXCH.64 URZ, [UR4+0xb8], UR6 ;  /* 0x0000b80604ff75b2 */ /* 0x0002620008000100 */
[----:B------:R1:W1:Y:S01]  /*0cb0*/  SYNCS.EXCH.64 URZ, [UR4+0xc8], UR6 ;  /* 0x0000c80604ff75b2 */ /* 0x0002620008000100 */
[----:B------:R-:W-:Y:S01]  /*0cc0*/  NOP ;  /* 0x0000000000007918 */ /* 0x000fe20000000000 */
.L_x_14:
[----:B-1----:R-:W1:Y:S01]  /*0cd0*/  LDCU UR4, c[0x0][0x36c] ;  /* 0x00006d80ff0477ac */ /* 0x002e620008000800 */
[----:B------:R-:W-:Y:S01]  /*0ce0*/  ISETP.NE.OR P3, PT, R0, 0x2, !P3 ;  /* 0x000000020000780c */ /* 0x000fe20005f65670 */
[----:B------:R-:W-:Y:S01]  /*0cf0*/  NOP ;  /* 0x0000000000007918 */ /* 0x000fe20000000000 */
[----:B------:R-:W-:Y:S01]  /*0d00*/  LOP3.LUT R0, R76, 0x1f, RZ, 0xc0, !PT ;  /* 0x0000001f4c007812 */ /* 0x000fe200078ec0ff */
[----:B------:R-:W-:Y:S02]  /*0d10*/  UISETP.NE.AND UP4, UPT, UR18, URZ, UPT ;  /* 0x000000ff1200728c */ /* 0x000fe4000bf85270 */
[----:B-1----:R-:W-:-:S09]  /*0d20*/  UISETP.EQ.U32.AND UP6, UPT, UR4, 0x1, UPT ;  /* 0x000000010400788c */ /* 0x002fd2000bfc2070 */
[----:B------:R-:W-:Y:S05]  /*0d30*/  BRA.U !UP6, `(.L_x_15) ;  /* 0x000000010e087547 */ /* 0x000fea000b800000 */
[----:B--234-:R-:W-:Y:S01]  /*0d40*/  UCGABAR_ARV ;  /* 0x00000000000079c7 */ /* 0x01cfe20008000000 */
[----:B------:R-:W-:Y:S05]  /*0d50*/  BRA `(.L_x_16) ;  /* 0x0000000000047947 */ /* 0x000fea0003800000 */
.L_x_15:
[----:B--234-:R-:W-:Y:S01]  /*0d60*/  NOP ;  /* 0x0000000000007918 */ /* 0x01cfe20000000000 */
.L_x_16:
[----:B------:R-:W1:Y:S01]  /*0d70*/  S2UR UR46, SR_CTAID.X ;  /* 0x00000000002e79c3 */ /* 0x000e620000002500 */
[----:B------:R-:W-:-:S05]  /*0d80*/  CS2R.32 R3, SR_CgaSize ;  /* 0x0000000000037805 */ /* 0x000fca0000008a00 */
[----:B------:R-:W-:-:S05]  /*0d90*/  IMAD R3, R3, -0xa0, RZ ;  /* 0xffffff6003037824 */ /* 0x000fca00078e02ff */
[----:B------:R-:W-:-:S14]  /*0da0*/  R2UR UR5, R3 ;  /* 0x00000000030572ca */ /* 0x000fdc00000e0000 */
[----:B------:R-:W2:Y:S01]  /*0db0*/  LDCU UR5, c[0x0][UR5+0x2b0] ;  /* 0x00005600050577ac */ /* 0x000ea20008000800 */
[----:B------:R-:W-:-:S05]  /*0dc0*/  CS2R.32 R3, SR_CgaSize ;  /* 0x0000000000037805 */ /* 0x000fca0000008a00 */
[----:B------:R-:W-:-:S05]  /*0dd0*/  IMAD R3, R3, -0xa0, RZ ;  /* 0xffffff6003037824 */ /* 0x000fca00078e02ff */
[----:B------:R-:W-:-:S14]  /*0de0*/  R2UR UR4, R3 ;  /* 0x00000000030472ca */ /* 0x000fdc00000e0000 */
[----:B------:R-:W3:Y:S01]  /*0df0*/  LDCU UR4, c[0x0][UR4+0x2b4] ;  /* 0x00005680040477ac */ /* 0x000ee20008000800 */
[----:B------:R-:W4:Y:S01]  /*0e00*/  S2UR UR45, SR_CTAID.Y ;  /* 0x00000000002d79c3 */ /* 0x000f220000002600 */
[----:B------:R-:W-:-:S05]  /*0e10*/  CS2R.32 R3, SR_CgaSize ;  /* 0x0000000000037805 */ /* 0x000fca0000008a00 */
[----:B------:R-:W-:-:S05]  /*0e20*/  IMAD R3, R3, -0xa0, RZ ;  /* 0xffffff6003037824 */ /* 0x000fca00078e02ff */
[----:B------:R-:W-:-:S14]  /*0e30*/  R2UR UR60, R3 ;  /* 0x00000000033c72ca */ /* 0x000fdc00000e0000 */
[----:B------:R-:W3:Y:S01]  /*0e40*/  LDCU UR60, c[0x0][UR60+0x2a0] ;  /* 0x000054003c3c77ac */ /* 0x000ee20008000800 */
[----:B------:R-:W-:-:S05]  /*0e50*/  CS2R.32 R3, SR_CgaSize ;  /* 0x0000000000037805 */ /* 0x000fca0000008a00 */
[----:B------:R-:W-:-:S05]  /*0e60*/  IMAD R3, R3, -0xa0, RZ ;  /* 0xffffff6003037824 */ /* 0x000fca00078e02ff */
[----:B------:R-:W-:-:S14]  /*0e70*/  R2UR UR57, R3 ;  /* 0x00000000033972ca */ /* 0x000fdc00000e0000 */
[----:B------:R-:W3:Y:S01]  /*0e80*/  LDCU UR57, c[0x0][UR57+0x2a4] ;  /* 0x00005480393977ac */ /* 0x000ee20008000800 */
[----:B------:R-:W-:Y:S01]  /*0e90*/  USHF.L.U32 UR24, UR48, 0xc, URZ ;  /* 0x0000000c30187899 */ /* 0x000fe200080006ff */
[----:B------:R-:W3:Y:S01]  /*0ea0*/  LDCU UR19, c[0x0][0xb24] ;  /* 0x00016480ff1377ac */ /* 0x000ee20008000800 */
[----:B------:R-:W3:Y:S01]  /*0eb0*/  LDCU UR42, c[0x0][0xb24] ;  /* 0x00016480ff2a77ac */ /* 0x000ee20008000800 */
[----:B-1----:R-:W-:Y:S01]  /*0ec0*/  I2FP.F32.U32 R3, UR46 ;  /* 0x0000002e00037c45 */ /* 0x002fe20008201000 */
[----:B------:R-:W1:Y:S04]  /*0ed0*/  LDCU UR22, c[0x0][0xb30] ;  /* 0x00016600ff1677ac */ /* 0x000e680008000800 */
[----:B--2---:R-:W-:Y:S01]  /*0ee0*/  FMUL R3, R3, UR5 ;  /* 0x0000000503037c20 */ /* 0x004fe20008400000 */
[----:B------:R-:W-:Y:S01]  /*0ef0*/  ULOP3.LUT UR24, UR24, 0x1000, URZ, 0xc0, !UPT ;  /* 0x0000100018187892 */ /* 0x000fe2000f8ec0ff */
[----:B----4-:R-:W-:-:S04]  /*0f00*/  I2FP.F32.U32 R2, UR45 ;  /* 0x0000002d00027c45 */ /* 0x010fc80008201000 */
[----:B------:R-:W2:Y:S01]  /*0f10*/  F2I.U32.TRUNC.NTZ R3, R3 ;  /* 0x0000000300037305 */ /* 0x000ea2000020f000 */
[----:B---3--:R-:W-:-:S07]  /*0f20*/  FMUL R2, R2, UR4 ;  /* 0x0000000402027c20 */ /* 0x008fce0008400000 */
[----:B------:R-:W3:Y:S01]  /*0f30*/  F2I.U32.TRUNC.NTZ R2, R2 ;  /* 0x0000000200027305 */ /* 0x000ee2000020f000 */
[----:B--2---:R-:W-:Y:S02]  /*0f40*/  R2UR UR5, R3 ;  /* 0x00000000030572ca */ /* 0x004fe400000e0000 */
[----:B---3--:R-:W-:Y:S02]  /*0f50*/  R2UR UR4, R2 ;  /* 0x00000000020472ca */ /* 0x008fe400000e0000 */
[----:B------:R-:W-:-:S09]  /*0f60*/  PRMT R2, RZ, 0x7610, R2 ;  /* 0x00007610ff027816 */ /* 0x000fd20000000002 */
[----:B------:R-:W-:-:S04]  /*0f70*/  UIADD3 UR5, UPT, UPT, -UR5, URZ, URZ ;  /* 0x000000ff05057290 */ /* 0x000fc8000fffe1ff */
[----:B------:R-:W-:Y:S02]  /*0f80*/  UIMAD UR60, UR60, UR5, UR46 ;  /* 0x000000053c3c72a4 */ /* 0x000fe4000f8e022e */
[----:B------:R-:W-:-:S04]  /*0f90*/  UIADD3 UR4, UPT, UPT, -UR4, URZ, URZ ;  /* 0x000000ff04047290 */ /* 0x000fc8000fffe1ff */
[----:B------:R-:W-:Y:S01]  /*0fa0*/  UIMAD UR57, UR57, UR4, UR45 ;  /* 0x00000004393972a4 */ /* 0x000fe2000f8e022d */
[----:B-1----:R-:W-:Y:S11]  /*0fb0*/  BRA.U UP4, `(.L_x_17) ;  /* 0x0000000104247547 */ /* 0x002ff6000b800000 */
[----:B------:R-:W-:-:S04]  /*0fc0*/  UISETP.NE.AND UP0, UPT, UR57, URZ, UPT ;  /* 0x000000ff3900728c */ /* 0x000fc8000bf05270 */
[----:B------:R-:W-:-:S04]  /*0fd0*/  UISETP.EQ.OR UP0, UPT, UR60, URZ, !UP0 ;  /* 0x000000ff3c00728c */ /* 0x000fc8000c702670 */
[----:B------:R-:W-:Y:S02]  /*0fe0*/  USEL UR5, URZ, 0x1, !UP0 ;  /* 0x00000001ff057887 */ /* 0x000fe4000c000000 */
[----:B------:R-:W-:-:S04]  /*0ff0*/  UISETP.NE.AND UP0, UPT, UR57, URZ, UPT ;  /* 0x000000ff3900728c */ /* 0x000fc8000bf05270 */
[----:B------:R-:W-:Y:S02]  /*1000*/  USEL UR4, URZ, 0x2, UP0 ;  /* 0x00000002ff047887 */ /* 0x000fe40008000000 */
[----:B------:R-:W-:-:S04]  /*1010*/  UISETP.NE.AND UP0, UPT, UR60, 0x1, UPT ;  /* 0x000000013c00788c */ /* 0x000fc8000bf05270 */
[----:B------:R-:W-:-:S04]  /*1020*/  USEL UR4, UR4, 0x2, UP0 ;  /* 0x0000000204047887 */ /* 0x000fc80008000000 */
[----:B------:R-:W-:-:S06]  /*1030*/  UIADD3 UR4, UPT, UPT, UR5, UR4, URZ ;  /* 0x0000000405047290 */ /* 0x000fcc000fffe0ff */
[----:B------:R-:W-:-:S07]  /*1040*/  MOV R2, UR4 ;  /* 0x0000000400027c02 */ /* 0x000fce0008000f00 */
.L_x_17:
[----:B------:R-:W1:Y:S01]  /*1050*/  S2UR UR36, SR_CTAID.Z ;  /* 0x00000000002479c3 */ /* 0x000e620000002700 */
[----:B------:R-:W-:-:S09]  /*1060*/  UISETP.GE.AND UP0, UPT, UR19, 0x1, UPT ;  /* 0x000000011300788c */ /* 0x000fd2000bf06270 */
[----:B------:R-:W-:Y:S05]  /*1070*/  BRA.U !UP0, `(.L_x_18) ;  /* 0x0000000108d07547 */ /* 0x000fea000b800000 */
[----:B------:R-:W2:Y:S01]  /*1080*/  LDCU UR20, c[0x0][0xb0c] ;  /* 0x00016180ff1477ac */ /* 0x000ea20008000800 */
[----:B------:R-:W3:Y:S01]  /*1090*/  LDCU.128 UR12, c[0x0][0xb10] ;  /* 0x00016200ff0c77ac */ /* 0x000ee20008000c00 */
[----:B------:R-:W4:Y:S01]  /*10a0*/  LDCU UR6, c[0x0][0x370] ;  /* 0x00006e00ff0677ac */ /* 0x000f220008000800 */
[----:B------:R-:W1:Y:S01]  /*10b0*/  LDCU UR7, c[0x0][0x374] ;  /* 0x00006e80ff0777ac */ /* 0x000e620008000800 */
[----:B------:R-:W1:Y:S01]  /*10c0*/  LDCU UR21, c[0x0][0xb20] ;  /* 0x00016400ff1577ac */ /* 0x000e620008000800 */
[----:B--2---:R-:W-:Y:S02]  /*10d0*/  UISETP.NE.AND UP0, UPT, UR20, 0x1, UPT ;  /* 0x000000011400788c */ /* 0x004fe4000bf05270 */
[----:B---3--:R-:W-:Y:S01]  /*10e0*/  UIMAD.WIDE.U32 UR4, UR46, UR12, URZ ;  /* 0x0000000c2e0472a5 */ /* 0x008fe2000f8e00ff */
[----:B------:R-:W2:Y:S01]  /*10f0*/  LDCU.64 UR8, c[0x0][0xb28] ;  /* 0x00016500ff0877ac */ /* 0x000ea20008000a00 */
[----:B----4-:R-:W-:Y:S02]  /*1100*/  UIMAD.WIDE.U32 UR10, UR6, UR12, URZ ;  /* 0x0000000c060a72a5 */ /* 0x010fe4000f8e00ff */
[----:B------:R-:W-:-:S02]  /*1110*/  USHF.R.U32.HI UR5, URZ, UR13, UR5 ;  /* 0x0000000dff057299 */ /* 0x000fc40008011605 */
[----:B------:R-:W-:Y:S02]  /*1120*/  UISETP.NE.AND UP2, UPT, UR19, 0x1, UPT ;  /* 0x000000011300788c */ /* 0x000fe4000bf45270 */
[----:B------:R-:W-:Y:S01]  /*1130*/  USEL UR5, UR46, UR5, !UP0 ;  /* 0x000000052e057287 */ /* 0x000fe2000c000000 */
[----:B------:R-:W-:Y:S01]  /*1140*/  UMOV UR10, UR11 ;  /* 0x0000000b000a7c82 */ /* 0x000fe20008000000 */
[----:B------:R-:W-:Y:S02]  /*1150*/  UIMAD.WIDE.U32 UR16, UR45, UR15, URZ ;  /* 0x0000000f2d1072a5 */ /* 0x000fe4000f8e00ff */
[----:B------:R-:W-:Y:S02]  /*1160*/  @UP0 USHF.R.U32.HI UR6, URZ, UR13, UR10 ;  /* 0x0000000dff060299 */ /* 0x000fe4000801160a */
[----:B------:R-:W-:Y:S02]  /*1170*/  UISETP.NE.AND UP0, UPT, UR14, 0x1, UPT ;  /* 0x000000010e00788c */ /* 0x000fe4000bf05270 */
[----:B-1----:R-:W-:-:S02]  /*1180*/  UIMAD.WIDE.U32 UR10, UR7, UR15, URZ ;  /* 0x0000000f070a72a5 */ /* 0x002fc4000f8e00ff */
[----:B--2---:R-:W-:Y:S01]  /*1190*/  UIMAD.WIDE.U32 UR12, UR6, UR8, URZ ;  /* 0x00000008060c72a5 */ /* 0x004fe2000f8e00ff */
[----:B------:R-:W-:Y:S02]  /*11a0*/  UMOV UR4, UR17 ;  /* 0x0000001100047c82 */ /* 0x000fe40008000000 */
[----:B------:R-:W-:Y:S02]  /*11b0*/  USHF.R.U32.HI UR4, URZ, UR21, UR4 ;  /* 0x00000015ff047299 */ /* 0x000fe40008011604 */
[----:B------:R-:W-:Y:S02]  /*11c0*/  UMOV UR10, UR11 ;  /* 0x0000000b000a7c82 */ /* 0x000fe40008000000 */
[----:B------:R-:W-:Y:S01]  /*11d0*/  UMOV UR12, UR13 ;  /* 0x0000000d000c7c82 */ /* 0x000fe20008000000 */
[----:B------:R-:W-:Y:S02]  /*11e0*/  @UP0 USHF.R.U32.HI UR7, URZ, UR21, UR10 ;  /* 0x00000015ff070299 */ /* 0x000fe4000801160a */
[----:B------:R-:W-:-:S02]  /*11f0*/  USEL UR4, UR45, UR4, !UP0 ;  /* 0x000000042d047287 */ /* 0x000fc4000c000000 */
[----:B------:R-:W-:Y:S02]  /*1200*/  UIMAD.WIDE.U32 UR10, UR7, UR8, URZ ;  /* 0x00000008070a72a5 */ /* 0x000fe4000f8e00ff */
[----:B------:R-:W-:Y:S02]  /*1210*/  @UP2 USHF.R.U32.HI UR6, URZ, UR9, UR12 ;  /* 0x00000009ff062299 */ /* 0x000fe4000801160c */
[----:B------:R-:W-:-:S03]  /*1220*/  UIMAD.WIDE.U32 UR12, UR4, UR8, URZ ;  /* 0x00000008040c72a5 */ /* 0x000fc6000f8e00ff */
[----:B------:R-:W-:Y:S02]  /*1230*/  UMOV UR10, UR11 ;  /* 0x0000000b000a7c82 */ /* 0x000fe40008000000 */
[----:B------:R-:W-:Y:S02]  /*1240*/  @UP2 USHF.R.U32.HI UR7, URZ, UR9, UR10 ;  /* 0x00000009ff072299 */ /* 0x000fe4000801160a */
[----:B------:R-:W-:Y:S02]  /*1250*/  UIMAD UR10, UR6, UR19, URZ ;  /* 0x00000013060a72a4 */ /* 0x000fe4000f8e02ff */
[----:B------:R-:W-:-:S04]  /*1260*/  UIMAD UR7, UR7, UR19, URZ ;  /* 0x00000013070772a4 */ /* 0x000fc8000f8e02ff */
[----:B------:R-:W-:-:S03]  /*1270*/  UISETP.GE.AND UP0, UPT, UR4, UR7, UPT ;  /* 0x000000070400728c */ /* 0x000fc6000bf06270 */
[----:B------:R-:W-:Y:S01]  /*1280*/  UMOV UR7, UR13 ;  /* 0x0000000d00077c82 */ /* 0x000fe20008000000 */
[----:B------:R-:W-:Y:S02]  /*1290*/  UISETP.GE.OR UP0, UPT, UR5, UR10, UP0 ;  /* 0x0000000a0500728c */ /* 0x000fe40008706670 */
[----:B------:R-:W-:Y:S02]  /*12a0*/  UIMAD.WIDE.U32 UR10, UR5, UR8, URZ ;  /* 0x00000008050a72a5 */ /* 0x000fe4000f8e00ff */
[----:B------:R-:W-:Y:S02]  /*12b0*/  USHF.R.U32.HI UR7, URZ, UR9, UR7 ;  /* 0x00000009ff077299 */ /* 0x000fe40008011607 */
[----:B------:R-:W-:Y:S02]  /*12c0*/  UIADD3 UR10, UPT, UPT, -UR4, URZ, URZ ;  /* 0x000000ff040a7290 */ /* 0x000fe4000fffe1ff */
[----:B------:R-:W-:Y:S02]  /*12d0*/  USEL UR7, UR4, UR7, !UP2 ;  /* 0x0000000704077287 */ /* 0x000fe4000d000000 */
[----:B------:R-:W-:Y:S01]  /*12e0*/  UIMAD UR10, UR14, UR10, UR45 ;  /* 0x0000000a0e0a72a4 */ /* 0x000fe2000f8e022d */
[----:B------:R-:W-:Y:S01]  /*12f0*/  @!UP0 UMOV UR8, UR11 ;  /* 0x0000000b00088c82 */ /* 0x000fe20008000000 */
[----:B------:R-:W-:-:S02]  /*1300*/  UIADD3 UR11, UPT, UPT, -UR5, URZ, URZ ;  /* 0x000000ff050b7290 */ /* 0x000fc4000fffe1ff */
[----:B------:R-:W-:Y:S02]  /*1310*/  @!UP0 USHF.R.U32.HI UR8, URZ, UR9, UR8 ;  /* 0x00000009ff088299 */ /* 0x000fe40008011608 */
[----:B------:R-:W-:Y:S02]  /*1320*/  UIADD3 UR9, UPT, UPT, -UR7, URZ, URZ ;  /* 0x000000ff07097290 */ /* 0x000fe4000fffe1ff */
[----:B------:R-:W-:Y:S02]  /*1330*/  @!UP0 USEL UR8, UR5, UR8, !UP2 ;  /* 0x0000000805088287 */ /* 0x000fe4000d000000 */
[----:B------:R-:W-:Y:S02]  /*1340*/  UIMAD UR9, UR19, UR9, UR4 ;  /* 0x00000009130972a4 */ /* 0x000fe4000f8e0204 */
[----:B------:R-:W-:Y:S02]  /*1350*/  @!UP0 UIADD3 UR7, UPT, UPT, UR7, -UR8, URZ ;  /* 0x8000000807078290 */ /* 0x000fe4000fffe0ff */
[----:B------:R-:W-:-:S02]  /*1360*/  @!UP0 UIMAD UR6, UR9, UR6, UR8 ;  /* 0x00000006090682a4 */ /* 0x000fc4000f8e0208 */
[----:B------:R-:W-:Y:S02]  /*1370*/  @!UP0 UIMAD UR4, UR7, UR19, UR5 ;  /* 0x00000013070482a4 */ /* 0x000fe4000f8e0205 */
[----:B------:R-:W-:Y:S02]  /*1380*/  UIMAD UR46, UR20, UR11, UR46 ;  /* 0x0000000b142e72a4 */ /* 0x000fe4000f8e022e */
[----:B------:R-:W-:Y:S01]  /*1390*/  UIMAD UR45, UR4, UR14, UR10 ;  /* 0x0000000e042d72a4 */ /* 0x000fe2000f8e020a */
[----:B------:R-:W-:Y:S02]  /*13a0*/  @!UP0 UMOV UR5, UR6 ;  /* 0x0000000600058c82 */ /* 0x000fe40008000000 */
[----:B------:R-:W-:-:S12]  /*13b0*/  UIMAD UR46, UR5, UR20, UR46 ;  /* 0x00000014052e72a4 */ /* 0x000fd8000f8e022e */
.L_x_18:
[----:B------:R-:W-:-:S09]  /*13c0*/  UISETP.NE.AND UP0, UPT, UR22, 0x1, UPT ;  /* 0x000000011600788c */ /* 0x000fd2000bf05270 */
[----:B------:R-:W-:Y:S05]  /*13d0*/  BRA.U UP0, `(.L_x_19) ;  /* 0x0000000100407547 */ /* 0x000fea000b800000 */
[----:B------:R-:W2:Y:S01]  /*13e0*/  LDCU.128 UR8, c[0x0][0xb10] ;  /* 0x00016200ff0877ac */ /* 0x000ea20008000c00 */
[----:B------:R-:W3:Y:S01]  /*13f0*/  LDCU UR12, c[0x0][0xb0c] ;  /* 0x00016180ff0c77ac */ /* 0x000ee20008000800 */
[----:B------:R-:W4:Y:S01]  /*1400*/  LDCU UR13, c[0x0][0xb20] ;  /* 0x00016400ff0d77ac */ /* 0x000f220008000800 */
[----:B--2---:R-:W-:Y:S02]  /*1410*/  UIMAD.WIDE.U32 UR4, UR46, UR8, URZ ;  /* 0x000000082e0472a5 */ /* 0x004fe4000f8e00ff */
[----:B------:R-:W-:Y:S02]  /*1420*/  UIMAD.WIDE.U32 UR6, UR45, UR11, URZ ;  /* 0x0000000b2d0672a5 */ /* 0x000fe4000f8e00ff */
[----:B---3--:R-:W-:Y:S02]  /*1430*/  UISETP.NE.AND UP0, UPT, UR12, 0x1, UPT ;  /* 0x000000010c00788c */ /* 0x008fe4000bf05270 */
[----:B------:R-:W-:-:S03]  /*1440*/  USHF.R.U32.HI UR5, URZ, UR9, UR5 ;  /* 0x00000009ff057299 */ /* 0x000fc60008011605 */
[----:B------:R-:W-:Y:S01]  /*1450*/  UMOV UR4, UR7 ;  /* 0x0000000700047c82 */ /* 0x000fe20008000000 */
[----:B------:R-:W-:Y:S02]  /*1460*/  USEL UR5, UR46, UR5, !UP0 ;  /* 0x000000052e057287 */ /* 0x000fe4000c000000 */
[----:B------:R-:W-:Y:S02]  /*1470*/  UISETP.NE.AND UP0, UPT, UR10, 0x1, UPT ;  /* 0x000000010a00788c */ /* 0x000fe4000bf05270 */
[----:B----4-:R-:W-:-:S04]  /*1480*/  USHF.R.U32.HI UR4, URZ, UR13, UR4 ;  /* 0x0000000dff047299 */ /* 0x010fc80008011604 */
[----:B------:R-:W-:-:S04]  /*1490*/  USEL UR4, UR45, UR4, !UP0 ;  /* 0x000000042d047287 */ /* 0x000fc8000c000000 */
[----:B------:R-:W-:Y:S02]  /*14a0*/  UIADD3 UR6, UPT, UPT, UR5, -UR4, URZ ;  /* 0x8000000405067290 */ /* 0x000fe4000fffe0ff */
[----:B------:R-:W-:Y:S02]  /*14b0*/  UIADD3 UR4, UPT, UPT, -UR5, UR4, URZ ;  /* 0x0000000405047290 */ /* 0x000fe4000fffe1ff */
[----:B------:R-:W-:Y:S02]  /*14c0*/  UIMAD UR45, UR6, UR10, UR45 ;  /* 0x0000000a062d72a4 */ /* 0x000fe4000f8e022d */
[----:B------:R-:W-:-:S12]  /*14d0*/  UIMAD UR46, UR4, UR12, UR46 ;  /* 0x0000000c042e72a4 */ /* 0x000fd8000f8e022e */
.L_x_19:
[----:B------:R-:W-:Y:S01]  /*14e0*/  UISETP.NE.AND UP0, UPT, UR18, 0x2, UPT ;  /* 0x000000021200788c */ /* 0x000fe2000bf05270 */
[----:B------:R-:W-:Y:S09]  /*14f0*/  BRA.U !UP6, `(.L_x_20) ;  /* 0x000000010e0c7547 */ /* 0x000ff2000b800000 */
[----:B------:R-:W-:Y:S01]  /*1500*/  UCGABAR_WAIT ;  /* 0x0000000000007dc7 */ /* 0x000fe20008000000 */
[----:B------:R-:W-:Y:S01]  /*1510*/  CCTL.IVALL ;  /* 0x00000000ff00798f */ /* 0x000fe20002000000 */
[----:B------:R-:W-:Y:S05]  /*1520*/  BRA `(.L_x_21) ;  /* 0x0000000000047947 */ /* 0x000fea0003800000 */
.L_x_20:
[----:B------:R-:W-:Y:S06]  /*1530*/  BAR.SYNC.DEFER_BLOCKING 0x0 ;  /* 0x0000000000007b1d */ /* 0x000fec0000010000 */
.L_x_21:
[----:B------:R-:W-:Y:S05]  /*1540*/  BRA.U UP0, `(.L_x_22) ;  /* 0x00000011009c7547 */ /* 0x000fea000b800000 */
[----:B------:R-:W2:Y:S01]  /*1550*/  LDCU UR6, c[0x0][0x38c] ;  /* 0x00007180ff0677ac */ /* 0x000ea20008000800 */
[----:B------:R-:W-:Y:S01]  /*1560*/  PLOP3.LUT P1, PT, PT, PT, UP3, 0x80, 0x8 ;  /* 0x000000000008781c */ /* 0x000fe20003f2f038 */
[----:B------:R-:W-:Y:S01]  /*1570*/  IMAD.MOV.U32 R12, RZ, RZ, 0x1 ;  /* 0x00000001ff0c7424 */ /* 0x000fe200078e00ff */
[----:B------:R-:W-:Y:S01]  /*1580*/  ISETP.EQ.OR P2, PT, R0, RZ, P3 ;  /* 0x000000ff0000720c */ /* 0x000fe20001f42670 */
[----:B------:R-:W-:Y:S01]  /*1590*/  UISETP.NE.AND UP1, UPT, UR18, URZ, UPT ;  /* 0x000000ff1200728c */ /* 0x000fe2000bf25270 */
[----:B------:R-:W-:Y:S01]  /*15a0*/  PLOP3.LUT P1, PT, P1, PT, PT, 0x8, 0x80 ;  /* 0x000000000080781c */ /* 0x000fe20000f2e170 */
[----:B------:R-:W-:Y:S01]  /*15b0*/  USEL UR25, URZ, 0x1, UP5 ;  /* 0x00000001ff197887 */ /* 0x000fe2000a800000 */
[----:B------:R-:W-:Y:S01]  /*15c0*/  CS2R R10, SRZ ;  /* 0x00000000000a7805 */ /* 0x000fe2000001ff00 */
[----:B------:R-:W-:Y:S01]  /*15d0*/  IMAD.MOV.U32 R9, RZ, RZ, RZ ;  /* 0x000000ffff097224 */ /* 0x000fe200078e00ff */
[----:B------:R-:W3:Y:S01]  /*15e0*/  LDCU UR39, c[0x0][0x370] ;  /* 0x00006e00ff2777ac */ /* 0x000ee20008000800 */
[----:B------:R-:W-:Y:S01]  /*15f0*/  IMAD.MOV.U32 R8, RZ, RZ, 0x1 ;  /* 0x00000001ff087424 */ /* 0x000fe200078e00ff */
[----:B------:R-:W4:Y:S01]  /*1600*/  LDCU.64 UR28, c[0x0][0x348] ;  /* 0x00006900ff1c77ac */ /* 0x000f220008000a00 */
[----:B------:R-:W-:-:S02]  /*1610*/  USHF.R.U32.HI UR44, URZ, 0x7, UR24 ;  /* 0x00000007ff2c7899 */ /* 0x000fc40008011618 */
[----:B--2---:R-:W-:Y:S02]  /*1620*/  UIADD3 UR5, UPT, UPT, UR6, 0x7f, URZ ;  /* 0x0000007f06057890 */ /* 0x004fe4000fffe0ff */
[----:B------:R-:W-:Y:S02]  /*1630*/  UIADD3 UR47, UPT, UPT, UR6, 0xfe, URZ ;  /* 0x000000fe062f7890 */ /* 0x000fe4000fffe0ff */
[----:B------:R-:W-:Y:S01]  /*1640*/  USHF.R.S32.HI UR4, URZ, 0x1f, UR5 ;  /* 0x0000001fff047899 */ /* 0x000fe20008011405 */
[----:B------:R-:W2:Y:S03]  /*1650*/  LDCU UR38, c[0x0][0x374] ;  /* 0x00006e80ff2677ac */ /* 0x000ea60008000800 */
[----:B------:R-:W-:Y:S02]  /*1660*/  ULEA.HI UR4, UR4, UR5, URZ, 0x7 ;  /* 0x0000000504047291 */ /* 0x000fe4000f8f38ff */
[----:B------:R-:W-:-:S02]  /*1670*/  USEL UR25, UR25, 0x2, UP1 ;  /* 0x0000000219197887 */ /* 0x000fc40008800000 */
[----:B------:R-:W-:Y:S02]  /*1680*/  USHF.R.S32.HI UR41, URZ, 0x7, UR4 ;  /* 0x00000007ff297899 */ /* 0x000fe40008011404 */
[----:B------:R-:W-:Y:S02]  /*1690*/  UIADD3 UR4, UPT, UPT, UR6, -0x1, URZ ;  /* 0xffffffff06047890 */ /* 0x000fe4000fffe0ff */
[----:B------:R-:W-:Y:S02]  /*16a0*/  UISETP.LT.U32.AND UP0, UPT, UR41, 0x3, UPT ;  /* 0x000000032900788c */ /* 0x000fe4000bf01070 */
[----:B------:R-:W-:Y:S02]  /*16b0*/  UISETP.GE.U32.AND UP2, UPT, UR4, -0xff, UPT ;  /* 0xffffff010400788c */ /* 0x000fe4000bf46070 */
[----:B------:R-:W-:Y:S01]  /*16c0*/  USEL UR40, UR41, 0x3, UP0 ;  /* 0x0000000329287887 */ /* 0x000fe20008000000 */
[----:B------:R-:W-:-:S03]  /*16d0*/  UMOV UR5, URZ ;  /* 0x000000ff00057c82 */ /* 0x000fc60008000000 */
[----:B------:R-:W-:Y:S02]  /*16e0*/  UIADD3 UR21, UPT, UPT, UR40, -0x1, URZ ;  /* 0xffffffff28157890 */ /* 0x000fe4000fffe0ff */
[----:B------:R-:W-:-:S03]  /*16f0*/  UIADD3 UR43, UPT, UPT, UR41, -UR40, URZ ;  /* 0x80000028292b7290 */ /* 0x000fc6000fffe0ff */
[----:B------:R-:W-:-:S04]  /*1700*/  @UP2 UIADD3 UR21, UPT, UPT, UR40, URZ, URZ ;  /* 0x000000ff28152290 */ /* 0x000fc8000fffe0ff */
[----:B--234-:R-:W-:-:S12]  /*1710*/  UIADD3 UR21, UPT, UPT, UR21, 0x1, URZ ;  /* 0x0000000115157890 */ /* 0x01cfd8000fffe0ff */
.L_x_42:
[----:B------:R-:W-:Y:S01]  /*1720*/  UISETP.NE.AND UP0, UPT, UR48, URZ, UPT ;  /* 0x000000ff3000728c */ /* 0x000fe2000bf05270 */
[----:B------:R-:W2:Y:S08]  /*1730*/  S2UR UR48, SR_CgaCtaId ;  /* 0x00000000003079c3 */ /* 0x000eb00000008800 */
[----:B------:R-:W-:Y:S05]  /*1740*/  BRA.U UP0, `(.L_x_23) ;  /* 0x0000000100347547 */ /* 0x000fea000b800000 */
[----:B------:R-:W3:Y:S01]  /*1750*/  S2R R0, SR_CgaCtaId ;  /* 0x0000000000007919 */ /* 0x000ee20000008800 */
[----:B------:R-:W-:-:S04]  /*1760*/  MOV R2, 0x400 ;  /* 0x0000040000027802 */ /* 0x000fc80000000f00 */
[----:B---3--:R-:W-:Y:S02]  /*1770*/  LEA R0, R0, R2, 0x18 ;  /* 0x0000000200007211 */ /* 0x008fe400078ec0ff */
[----:B------:R-:W-:-:S03]  /*1780*/  SHF.L.U32 R2, R8, 0x1f, RZ ;  /* 0x0000001f08027819 */ /* 0x000fc600000006ff */
[----:B------:R-:W-:-:S04]  /*1790*/  IMAD R0, R9, 0x8, R0 ;  /* 0x0000000809007824 */ /* 0x000fc800078e0200 */
[----:B------:R-:W3:Y:S02]  /*17a0*/  SYNCS.PHASECHK.TRANS64.TRYWAIT P0, [R0+URZ+0xc0], R2 ;  /* 0x0000c002000075a7 */ /* 0x000ee400080011ff */
[----:B---3--:R-:W-:Y:S05]  /*17b0*/  @!P0 BRA `(.L_x_24) ;  /* 0x0000004c00f08947 */ /* 0x008fea0003800000 */
.L_x_101:
[----:B------:R-:W-:Y:S01]  /*17c0*/  VIADD R9, R9, 0x1 ;  /* 0x0000000109097836 */ /* 0x000fe20000000000 */
[----:B------:R3:W-:Y:S04]  /*17d0*/  SYNCS.ARRIVE.TRANS64.A1T0 RZ, [R0+URZ+0xb0], RZ ;  /* 0x0000b0ff00ff79a7 */ /* 0x0007e800081000ff */
[----:B------:R-:W-:-:S04]  /*17e0*/  ISETP.NE.AND P0, PT, R9, 0x2, PT ;  /* 0x000000020900780c */ /* 0x000fc80003f05270 */
[----:B------:R-:W-:Y:S02]  /*17f0*/  SEL R9, R9, RZ, P0 ;  /* 0x000000ff09097207 */ /* 0x000fe40000000000 */
[----:B---3--:R-:W-:-:S04]  /*1800*/  SEL R0, RZ, 0x1, P0 ;  /* 0x00000001ff007807 */ /* 0x008fc80000000000 */
[----:B------:R-:W-:-:S07]  /*1810*/  LOP3.LUT R8, R8, R0, RZ, 0x3c, !PT ;  /* 0x0000000008087212 */ /* 0x000fce00078e3cff */
.L_x_23:
[----:B------:R-:W-:Y:S01]  /*1820*/  UMOV UR6, 0x400 ;  /* 0x0000040000067882 */ /* 0x000fe20000000000 */
[----:B------:R-:W-:Y:S01]  /*1830*/  SHF.L.U32 R0, R12, 0x1f, RZ ;  /* 0x0000001f0c007819 */ /* 0x000fe200000006ff */
[----:B--2---:R-:W-:Y:S02]  /*1840*/  ULEA UR6, UR48, UR6, 0x18 ;  /* 0x0000000630067291 */ /* 0x004fe4000f8ec0ff */
[----:B------:R-:W-:Y:S02]  /*1850*/  UISETP.GE.U32.AND UP0, UPT, UR47, 0xff, UPT ;  /* 0x000000ff2f00788c */ /* 0x000fe4000bf06070 */
[----:B------:R-:W-:Y:S02]  /*1860*/  ULEA UR4, UR5, UR6, 0x3 ;  /* 0x0000000605047291 */ /* 0x000fe4000f8e18ff */
[----:B------:R-:W-:Y:S02]  /*1870*/  USHF.L.U32 UR35, UR46, 0x6, URZ ;  /* 0x000000062e237899 */ /* 0x000fe400080006ff */
[----:B------:R-:W-:Y:S01]  /*1880*/  ULEA UR11, UR45, UR44, 0x6 ;  /* 0x0000002c2d0b7291 */ /* 0x000fe2000f8e30ff */
[----:B------:R-:W-:-:S04]  /*1890*/  UMOV UR13, URZ ;  /* 0x000000ff000d7c82 */ /* 0x000fc80008000000 */
[----:B------:R2:W3:Y:S01]  /*18a0*/  SYNCS.PHASECHK.TRANS64.TRYWAIT P0, [UR4+0x18], R0 ;  /* 0x00001800ff0075a7 */ /* 0x0004e20008001104 */
[----:B------:R-:W-:Y:S06]  /*18b0*/  BRA.U !UP0, `(.L_x_25) ;  /* 0x0000000108bc7547 */ /* 0x000fec000b800000 */
[----:B------:R-:W-:Y:S01]  /*18c0*/  UMOV UR7, URZ ;  /* 0x000000ff00077c82 */ /* 0x000fe20008000000 */
[----:B------:R-:W-:-:S05]  /*18d0*/  UMOV UR4, UR5 ;  /* 0x0000000500047c82 */ /* 0x000fca0008000000 */
.L_x_31:
[----:B------:R-:W-:Y:S01]  /*18e0*/  ULEA UR33, UR4, UR6, 0x3 ;  /* 0x0000000604217291 */ /* 0x000fe2000f8e18ff */
[----:B---3--:R-:W-:Y:S01]  /*18f0*/  @!P3 MOV R2, 0x4000 ;  /* 0x000040000002b802 */ /* 0x008fe20000000f00 */
[----:B-1-34-:R-:W-:Y:S10]  /*1900*/  @P0 BRA `(.L_x_26) ;  /* 0x00000000000c0947 */ /* 0x01aff40003800000 */
[----:B------:R-:W-:-:S04]  /*1910*/  SHF.L.U32 R3, R12, 0x1f, RZ ;  /* 0x0000001f0c037819 */ /* 0x000fc800000006ff */
[----:B------:R-:W3:Y:S02]  /*1920*/  SYNCS.PHASECHK.TRANS64.TRYWAIT P0, [UR33+0x18], R3 ;  /* 0x00001803ff0075a7 */ /* 0x000ee40008001121 */
[----:B---3--:R-:W-:Y:S05]  /*1930*/  @!P0 BRA `(.L_x_27) ;  /* 0x0000004c00a48947 */ /* 0x008fea0003800000 */
.L_x_26:
[----:B------:R3:W-:Y:S01]  /*1940*/  @!P3 SYNCS.ARRIVE.TRANS64 RZ, [UR33], R2 ;  /* 0x00000002ffffb9a7 */ /* 0x0007e20008000021 */
[----:B------:R-:W-:-:S04]  /*1950*/  ULOP3.LUT UR5, UR25, 0x2, URZ, 0xfc, !UPT ;  /* 0x0000000219057892 */ /* 0x000fc8000f8efcff */
[----:B------:R-:W-:-:S09]  /*1960*/  UISETP.NE.AND UP0, UPT, UR5, 0x2, UPT ;  /* 0x000000020500788c */ /* 0x000fd2000bf05270 */
[----:B------:R-:W-:Y:S05]  /*1970*/  BRA.U UP0, `(.L_x_28) ;  /* 0x0000000100047547 */ /* 0x000fea000b800000 */
[----:B-1----:R-:W-:Y:S05]  /*1980*/  BPT.TRAP 0x1 ;  /* 0x000000040000795c */ /* 0x002fea0000300000 */
.L_x_28:
[----:B------:R-:W-:Y:S04]  /*1990*/  BSSY.RECONVERGENT B0, `(.L_x_29) ;  /* 0x0000003000007945 */ /* 0x000fe80003800200 */
[----:B------:R-:W-:Y:S05]  /*19a0*/  @P2 BRA `(.L_x_30) ;  /* 0x0000000000042947 */ /* 0x000fea0003800000 */
[----:B-1----:R-:W-:Y:S05]  /*19b0*/  BPT.TRAP 0x1 ;  /* 0x000000040000795c */ /* 0x002fea0000300000 */
.L_x_30:
[----:B-1----:R-:W-:Y:S05]  /*19c0*/  BSYNC.RECONVERGENT B0 ;  /* 0x0000000000007941 */ /* 0x002fea0003800200 */
.L_x_29:
[----:B------:R-:W-:Y:S02]  /*19d0*/  UIADD3 UR5, UPT, UPT, UR4, 0x1, URZ ;  /* 0x0000000104057890 */ /* 0x000fe4000fffe0ff */
[----:B------:R-:W-:Y:S02]  /*19e0*/  USHF.L.U32 UR34, UR7, 0x7, URZ ;  /* 0x0000000707227899 */ /* 0x000fe400080006ff */
[----:B------:R-:W-:Y:S02]  /*19f0*/  UISETP.NE.AND UP0, UPT, UR5, 0x3, UPT ;  /* 0x000000030500788c */ /* 0x000fe4000bf05270 */
[----:B------:R-:W-:Y:S02]  /*1a00*/  USHF.L.U32 UR32, UR4, 0xd, URZ ;  /* 0x0000000d04207899 */ /* 0x000fe400080006ff */
[----:B------:R-:W-:Y:S02]  /*1a10*/  USEL UR9, URZ, 0x1, UP0 ;  /* 0x00000001ff097887 */ /* 0x000fe40008000000 */
[----:B------:R-:W-:-:S02]  /*1a20*/  USEL UR5, UR5, URZ, UP0 ;  /* 0x000000ff05057287 */ /* 0x000fc40008000000 */
[----:B------:R-:W-:Y:S02]  /*1a30*/  UIADD3 UR14, UP0, UPT, UR28, 0x180, URZ ;  /* 0x000001801c0e7890 */ /* 0x000fe4000ff1e0ff */
[----:B------:R-:W-:Y:S01]  /*1a40*/  ULEA UR8, UR5, UR6, 0x3 ;  /* 0x0000000605087291 */ /* 0x000fe2000f8e18ff */
[----:B------:R-:W-:Y:S01]  /*1a50*/  LOP3.LUT R12, R12, UR9, RZ, 0x3c, !PT ;  /* 0x000000090c0c7c12 */ /* 0x000fe2000f8e3cff */
[----:B------:R-:W-:Y:S02]  /*1a60*/  UIADD3 UR7, UPT, UPT, UR7, 0x1, URZ ;  /* 0x0000000107077890 */ /* 0x000fe4000fffe0ff */
[----:B------:R-:W-:Y:S01]  /*1a70*/  UIADD3 UR16, UP1, UPT, UR28, 0x80, URZ ;  /* 0x000000801c107890 */ /* 0x000fe2000ff3e0ff */
[----:B--2---:R-:W-:Y:S01]  /*1a80*/  SHF.L.U32 R0, R12, 0x1f, RZ ;  /* 0x0000001f0c007819 */ /* 0x004fe200000006ff */
[----:B------:R-:W-:Y:S02]  /*1a90*/  UIADD3.X UR15, UPT, UPT, URZ, UR29, URZ, UP0, !UPT ;  /* 0x0000001dff0f7290 */ /* 0x000fe400087fe4ff */
[----:B------:R-:W-:Y:S01]  /*1aa0*/  UISETP.NE.AND UP0, UPT, UR7, UR21, UPT ;  /* 0x000000150700728c */ /* 0x000fe2000bf05270 */
[----:B------:R4:W1:Y:S01]  /*1ab0*/  SYNCS.PHASECHK.TRANS64.TRYWAIT P0, [UR8+0x18], R0 ;  /* 0x00001800ff0075a7 */ /* 0x0008620008001108 */
[----:B------:R-:W-:-:S02]  /*1ac0*/  ULOP3.LUT UR8, UR32, UR24, URZ, 0xfc, !UPT ;  /* 0x0000001820087292 */ /* 0x000fc4000f8efcff */
[----:B------:R-:W-:Y:S02]  /*1ad0*/  UIADD3.X UR17, UPT, UPT, URZ, UR29, URZ, UP1, !UPT ;  /* 0x0000001dff117290 */ /* 0x000fe40008ffe4ff */
[----:B------:R-:W-:Y:S02]  /*1ae0*/  UIADD3 UR32, UPT, UPT, UR6, 0x2400, UR32 ;  /* 0x0000240006207890 */ /* 0x000fe4000fffe020 */
[----:B------:R-:W-:Y:S01]  /*1af0*/  UIADD3 UR8, UPT, UPT, UR6, 0x8400, UR8 ;  /* 0x0000840006087890 */ /* 0x000fe2000fffe008 */
[----:B------:R-:W-:Y:S01]  /*1b00*/  UMOV UR18, 0x0 ;  /* 0x0000000000127882 */ /* 0x000fe20000000000 */
[----:B------:R-:W-:Y:S01]  /*1b10*/  UMOV UR19, 0x10000000 ;  /* 0x1000000000137882 */ /* 0x000fe20000000000 */
[----:B------:R-:W-:Y:S01]  /*1b20*/  UMOV UR4, 0x30000 ;  /* 0x0003000000047882 */ /* 0x000fe20000000000 */
[----:B------:R-:W-:Y:S01]  /*1b30*/  UMOV UR12, UR36 ;  /* 0x00000024000c7c82 */ /* 0x000fe20008000000 */
[----:B------:R-:W-:Y:S01]  /*1b40*/  UMOV UR9, UR33 ;  /* 0x0000002100097c82 */ /* 0x000fe20008000000 */
[----:B------:R-:W-:Y:S01]  /*1b50*/  UMOV UR10, UR34 ;  /* 0x00000022000a7c82 */ /* 0x000fe20008000000 */
[----:B------:R-:W-:Y:S01]  /*1b60*/  UTMALDG.3D [UR32], [UR16], desc[UR18] ;  /* 0x00001220100075b4 */ /* 0x000fe20008011000 */
[----:B------:R-:W-:Y:S01]  /*1b70*/  UMOV UR13, UR21 ;  /* 0x00000015000d7c82 */ /* 0x000fe20008000000 */
[----:B------:R2:W-:Y:S02]  /*1b80*/  UTMALDG.3D.MULTICAST [UR8], [UR14], UR4, desc[UR18] ;  /* 0x000012080e0073b4 */ /* 0x0005e40008011804 */
[----:B--2---:R-:W-:Y:S01]  /*1b90*/  UMOV UR4, UR5 ;  /* 0x0000000500047c82 */ /* 0x004fe20008000000 */
[----:B------:R-:W-:Y:S05]  /*1ba0*/  BRA.U UP0, `(.L_x_31) ;  /* 0xfffffffd004c7547 */ /* 0x000fea000b83ffff */
.L_x_25:
[----:B------:R-:W-:Y:S01]  /*1bb0*/  ULEA UR4, UR5, UR6, 0x3 ;  /* 0x0000000605047291 */ /* 0x000fe2000f8e18ff */
[----:B--2-4-:R-:W-:Y:S01]  /*1bc0*/  SHF.L.U32 R0, R12, 0x1f, RZ ;  /* 0x0000001f0c007819 */ /* 0x014fe200000006ff */
[----:B------:R-:W-:Y:S01]  /*1bd0*/  @!P1 SYNCS.ARRIVE.TRANS64.A1T0 RZ, [UR6+0x48], RZ ;  /* 0x000048ffffff99a7 */ /* 0x000fe20008100006 */
[----:B------:R-:W-:-:S06]  /*1be0*/  UISETP.GT.AND UP0, UPT, UR41, UR40, UPT ;  /* 0x000000282900728c */ /* 0x000fcc000bf04270 */
[----:B-1-3--:R1:W2:Y:S03]  /*1bf0*/  SYNCS.PHASECHK.TRANS64.TRYWAIT P0, [UR4+0x18], R0 ;  /* 0x00001800ff0075a7 */ /* 0x00a2a60008001104 */
[----:B------:R-:W-:Y:S05]  /*1c00*/  BRA.U !UP0, `(.L_x_32) ;  /* 0x0000000108c07547 */ /* 0x000fea000b800000 */
[----:B------:R-:W-:Y:S01]  /*1c10*/  UIADD3 UR26, UPT, UPT, UR43, UR13, URZ ;  /* 0x0000000d2b1a7290 */ /* 0x000fe2000fffe0ff */
[----:B------:R-:W-:-:S11]  /*1c20*/  UMOV UR4, UR5 ;  /* 0x0000000500047c82 */ /* 0x000fd60008000000 */
.L_x_38:
[----:B------:R-:W-:Y:S01]  /*1c30*/  ULEA UR17, UR4, UR6, 0x3 ;  /* 0x0000000604117291 */ /* 0x000fe2000f8e18ff */
[----:B--2---:R-:W-:Y:S01]  /*1c40*/  @!P3 MOV R2, 0x4000 ;  /* 0x000040000002b802 */ /* 0x004fe20000000f00 */
[----:B--234-:R-:W-:Y:S10]  /*1c50*/  @P0 BRA `(.L_x_33) ;  /* 0x00000000000c0947 */ /* 0x01cff40003800000 */
[----:B------:R-:W-:-:S04]  /*1c60*/  SHF.L.U32 R3, R12, 0x1f, RZ ;  /* 0x0000001f0c037819 */ /* 0x000fc800000006ff */
[----:B------:R-:W2:Y:S02]  /*1c70*/  SYNCS.PHASECHK.TRANS64.TRYWAIT P0, [UR17+0x18], R3 ;  /* 0x00001803ff0075a7 */ /* 0x000ea40008001111 */
[----:B--2---:R-:W-:Y:S05]  /*1c80*/  @!P0 BRA `(.L_x_34) ;  /* 0x0000004800e88947 */ /* 0x004fea0003800000 */
.L_x_33:
[----:B------:R2:W-:Y:S01]  /*1c90*/  @!P3 SYNCS.ARRIVE.TRANS64 RZ, [UR17], R2 ;  /* 0x00000002ffffb9a7 */ /* 0x0005e20008000011 */
[----:B------:R-:W-:-:S04]  /*1ca0*/  ULOP3.LUT UR5, UR25, 0x2, URZ, 0xfc, !UPT ;  /* 0x0000000219057892 */ /* 0x000fc8000f8efcff */
[----:B------:R-:W-:-:S09]  /*1cb0*/  UISETP.NE.AND UP0, UPT, UR5, 0x2, UPT ;  /* 0x000000020500788c */ /* 0x000fd2000bf05270 */
[----:B------:R-:W-:Y:S05]  /*1cc0*/  BRA.U UP0, `(.L_x_35) ;  /* 0x0000000100047547 */ /* 0x000fea000b800000 */
[----:B------:R-:W-:Y:S05]  /*1cd0*/  BPT.TRAP 0x1 ;  /* 0x000000040000795c */ /* 0x000fea0000300000 */
.L_x_35:
[----:B------:R-:W-:Y:S04]  /*1ce0*/  BSSY.RECONVERGENT B0, `(.L_x_36) ;  /* 0x0000003000007945 */ /* 0x000fe80003800200 */
[----:B------:R-:W-:Y:S05]  /*1cf0*/  @P2 BRA `(.L_x_37) ;  /* 0x0000000000042947 */ /* 0x000fea0003800000 */
[----:B------:R-:W-:Y:S05]  /*1d00*/  BPT.TRAP 0x1 ;  /* 0x000000040000795c */ /* 0x000fea0000300000 */
.L_x_37:
[----:B------:R-:W-:Y:S05]  /*1d10*/  BSYNC.RECONVERGENT B0 ;  /* 0x0000000000007941 */ /* 0x000fea0003800200 */
.L_x_36:
[----:B------:R-:W-:Y:S02]  /*1d20*/  UIADD3 UR5, UPT, UPT, UR4, 0x1, URZ ;  /* 0x0000000104057890 */ /* 0x000fe4000fffe0ff */
[----:B------:R-:W-:Y:S02]  /*1d30*/  USHF.L.U32 UR18, UR13, 0x7, URZ ;  /* 0x000000070d127899 */ /* 0x000fe400080006ff */
[----:B------:R-:W-:Y:S02]  /*1d40*/  UISETP.NE.AND UP0, UPT, UR5, 0x3, UPT ;  /* 0x000000030500788c */ /* 0x000fe4000bf05270 */
[----:B------:R-:W-:Y:S02]  /*1d50*/  USHF.L.U32 UR16, UR4, 0xd, URZ ;  /* 0x0000000d04107899 */ /* 0x000fe400080006ff */
[----:B------:R-:W-:Y:S02]  /*1d60*/  USEL UR8, URZ, 0x1, UP0 ;  /* 0x00000001ff087887 */ /* 0x000fe40008000000 */
[----:B------:R-:W-:-:S02]  /*1d70*/  USEL UR5, UR5, URZ, UP0 ;  /* 0x000000ff05057287 */ /* 0x000fc40008000000 */
[----:B------:R-:W-:Y:S02]  /*1d80*/  UIADD3 UR22, UP0, UPT, UR28, 0x180, URZ ;  /* 0x000001801c167890 */ /* 0x000fe4000ff1e0ff */
[----:B------:R-:W-:Y:S01]  /*1d90*/  UIADD3 UR13, UPT, UPT, UR13, 0x1, URZ ;  /* 0x000000010d0d7890 */ /* 0x000fe2000fffe0ff */
[----:B------:R-:W-:Y:S01]  /*1da0*/  LOP3.LUT R12, R12, UR8, RZ, 0x3c, !PT ;  /* 0x000000080c0c7c12 */ /* 0x000fe2000f8e3cff */
[----:B------:R-:W-:Y:S02]  /*1db0*/  UIADD3 UR14, UP1, UPT, UR28, 0x80, URZ ;  /* 0x000000801c0e7890 */ /* 0x000fe4000ff3e0ff */
[----:B------:R-:W-:Y:S01]  /*1dc0*/  UIADD3.X UR23, UPT, UPT, URZ, UR29, URZ, UP0, !UPT ;  /* 0x0000001dff177290 */ /* 0x000fe200087fe4ff */
[----:B-1----:R-:W-:Y:S01]  /*1dd0*/  SHF.L.U32 R0, R12, 0x1f, RZ ;  /* 0x0000001f0c007819 */ /* 0x002fe200000006ff */
[----:B------:R-:W-:Y:S02]  /*1de0*/  ULOP3.LUT UR8, UR16, UR24, URZ, 0xfc, !UPT ;  /* 0x0000001810087292 */ /* 0x000fe4000f8efcff */
[----:B------:R-:W-:-:S02]  /*1df0*/  UISETP.NE.AND UP0, UPT, UR13, UR26, UPT ;  /* 0x0000001a0d00728c */ /* 0x000fc4000bf05270 */
[----:B------:R-:W-:Y:S02]  /*1e00*/  ULEA UR7, UR5, UR6, 0x3 ;  /* 0x0000000605077291 */ /* 0x000fe4000f8e18ff */
[----:B------:R-:W-:Y:S02]  /*1e10*/  UIADD3 UR16, UPT, UPT, UR6, 0x2400, UR16 ;  /* 0x0000240006107890 */ /* 0x000fe4000fffe010 */
[----:B------:R-:W-:Y:S02]  /*1e20*/  UIADD3.X UR15, UPT, UPT, URZ, UR29, URZ, UP1, !UPT ;  /* 0x0000001dff0f7290 */ /* 0x000fe40008ffe4ff */
[----:B------:R-:W-:Y:S01]  /*1e30*/  UIADD3 UR8, UPT, UPT, UR6, 0x8400, UR8 ;  /* 0x0000840006087890 */ /* 0x000fe2000fffe008 */
[----:B------:R-:W-:Y:S01]  /*1e40*/  UMOV UR30, 0x0 ;  /* 0x00000000001e7882 */ /* 0x000fe20000000000 */
[----:B------:R-:W-:Y:S01]  /*1e50*/  UMOV UR31, 0x10000000 ;  /* 0x10000000001f7882 */ /* 0x000fe20000000000 */
[----:B------:R-:W-:Y:S01]  /*1e60*/  UMOV UR19, UR35 ;  /* 0x0000002300137c82 */ /* 0x000fe20008000000 */
[----:B------:R-:W-:Y:S01]  /*1e70*/  UMOV UR20, UR36 ;  /* 0x0000002400147c82 */ /* 0x000fe20008000000 */
[----:B------:R3:W4:Y:S01]  /*1e80*/  SYNCS.PHASECHK.TRANS64.TRYWAIT P0, [UR7+0x18], R0 ;  /* 0x00001800ff0075a7 */ /* 0x0007220008001107 */
[----:B------:R-:W-:Y:S01]  /*1e90*/  UMOV UR4, 0x30000 ;  /* 0x0003000000047882 */ /* 0x000fe20000000000 */
[----:B------:R-:W-:Y:S01]  /*1ea0*/  UMOV UR12, UR36 ;  /* 0x00000024000c7c82 */ /* 0x000fe20008000000 */
[----:B------:R-:W-:Y:S01]  /*1eb0*/  UMOV UR9, UR17 ;  /* 0x0000001100097c82 */ /* 0x000fe20008000000 */
[----:B------:R-:W-:Y:S01]  /*1ec0*/  UMOV UR10, UR18 ;  /* 0x00000012000a7c82 */ /* 0x000fe20008000000 */
[----:B------:R-:W-:Y:S01]  /*1ed0*/  UTMALDG.3D [UR16], [UR14], desc[UR30] ;  /* 0x00001e100e0075b4 */ /* 0x000fe20008011000 */
[----:B------:R1:W-:Y:S02]  /*1ee0*/  UTMALDG.3D.MULTICAST [UR8], [UR22], UR4, desc[UR30] ;  /* 0x00001e08160073b4 */ /* 0x0003e40008011804 */
[----:B-1----:R-:W-:Y:S01]  /*1ef0*/  UMOV UR4, UR5 ;  /* 0x0000000500047c82 */ /* 0x002fe20008000000 */
[----:B------:R-:W-:Y:S05]  /*1f00*/  BRA.U UP0, `(.L_x_38) ;  /* 0xfffffffd00487547 */ /* 0x000fea000b83ffff */
.L_x_32:
[C---:B------:R-:W-:Y:S01]  /*1f10*/  LEA R3, R11.reuse, UR6, 0x3 ;  /* 0x000000060b037c11 */ /* 0x040fe2000f8e18ff */
[----:B------:R-:W-:Y:S01]  /*1f20*/  NOP ;  /* 0x0000000000007918 */ /* 0x000fe20000000000 */
[----:B-1-3--:R-:W-:Y:S02]  /*1f30*/  SHF.L.U32 R0, R10, 0x1f, RZ ;  /* 0x0000001f0a007819 */ /* 0x00afe400000006ff */
[----:B------:R-:W-:Y:S02]  /*1f40*/  LEA R4, R11, UR6, 0x4 ;  /* 0x000000060b047c11 */ /* 0x000fe4000f8e20ff */
[----:B--2-4-:R-:W1:Y:S02]  /*1f50*/  SYNCS.PHASECHK.TRANS64.TRYWAIT P0, [R3+URZ+0x50], R0 ;  /* 0x00005000030075a7 */ /* 0x014e6400080011ff */
[----:B-1----:R-:W-:Y:S05]  /*1f60*/  @!P0 BRA `(.L_x_39) ;  /* 0x0000004800488947 */ /* 0x002fea0003800000 */
.L_x_104:
[----:B------:R-:W2:Y:S01]  /*1f70*/  LDS.128 R4, [R4+0xe0] ;  /* 0x0000e00004047984 */ /* 0x000ea20000000c00 */
[----:B------:R-:W-:Y:S01]  /*1f80*/  UISETP.GE.AND UP0, UPT, UR42, 0x1, UPT ;  /* 0x000000012a00788c */ /* 0x000fe2000bf06270 */
[----:B------:R-:W-:Y:S01]  /*1f90*/  @!PT LDS RZ, [RZ] ;  /* 0x00000000fffff984 */ /* 0x000fe20000000800 */
[----:B------:R-:W-:Y:S01]  /*1fa0*/  @!PT LDS RZ, [RZ] ;  /* 0x00000000fffff984 */ /* 0x000fe20000000800 */
[----:B------:R-:W-:Y:S01]  /*1fb0*/  @!PT LDS RZ, [RZ] ;  /* 0x00000000fffff984 */ /* 0x000fe20000000800 */
[----:B------:R-:W-:Y:S01]  /*1fc0*/  @!PT LDS RZ, [RZ] ;  /* 0x00000000fffff984 */ /* 0x000fe20000000800 */
[----:B------:R3:W-:Y:S06]  /*1fd0*/  MEMBAR.ALL.CTA ;  /* 0x0000000000007992 */ /* 0x0007ec0000008000 */
[----:B---3--:R-:W3:Y:S01]  /*1fe0*/  FENCE.VIEW.ASYNC.S ;  /* 0x00000000000073c6 */ /* 0x008ee20000000000 */
[----:B--2---:R-:W-:-:S13]  /*1ff0*/  LOP3.LUT P0, RZ, R6, 0x1, RZ, 0xc0, !PT ;  /* 0x0000000106ff7812 */ /* 0x004fda000780c0ff */
[----:B---3--:R-:W-:Y:S01]  /*2000*/  VOTEU.ANY UP1, P0 ;  /* 0x0000000000ff7886 */ /* 0x008fe20000020100 */
[----:B------:R-:W-:-:S13]  /*2010*/  PLOP3.LUT P0, PT, PT, PT, UP1, 0x80, 0x8 ;  /* 0x000000000008781c */ /* 0x000fda0003f0f018 */
[----:B-1----:R-:W-:Y:S02]  /*2020*/  @P0 LOP3.LUT R0, R5, 0xffff, RZ, 0xc0, !PT ;  /* 0x0000ffff05000812 */ /* 0x002fe400078ec0ff */
[----:B------:R-:W-:Y:S02]  /*2030*/  @P0 MOV R2, R4 ;  /* 0x0000000400020202 */ /* 0x000fe40000000f00 */
[----:B------:R-:W-:Y:S01]  /*2040*/  @P0 R2UR UR7, R0 ;  /* 0x00000000000702ca */ /* 0x000fe200000e0000 */
[----:B------:R-:W-:Y:S01]  /*2050*/  VIADD R0, R3, 0x60 ;  /* 0x0000006003007836 */ /* 0x000fe20000000000 */
[----:B------:R-:W-:Y:S02]  /*2060*/  @P0 SHF.R.U32.HI R4, RZ, 0x10, R5 ;  /* 0x00000010ff040819 */ /* 0x000fe40000011605 */
[----:B------:R-:W-:Y:S02]  /*2070*/  @P0 R2UR UR8, R2 ;  /* 0x00000000020802ca */ /* 0x000fe400000e0000 */
[----:B------:R-:W-:-:S02]  /*2080*/  PRMT R0, RZ, 0x654, R0 ;  /* 0x00000654ff007816 */ /* 0x000fc40000000000 */
[----:B------:R-:W-:Y:S02]  /*2090*/  @P0 R2UR UR4, R4 ;  /* 0x00000000040402ca */ /* 0x000fe400000e0000 */
[----:B------:R1:W-:Y:S03]  /*20a0*/  SYNCS.ARRIVE.TRANS64.RED.A1T0 RZ, [R0+URZ], RZ ;  /* 0x000000ff00ff79a7 */ /* 0x0003e600081004ff */
[----:B------:R-:W-:-:S04]  /*20b0*/  @UP1 UMOV UR27, UR7 ;  /* 0x00000007001b1c82 */ /* 0x000fc80008000000 */
[----:B------:R-:W-:-:S04]  /*20c0*/  @UP1 UMOV UR37, UR8 ;  /* 0x0000000800251c82 */ /* 0x000fc80008000000 */
[----:B------:R-:W-:Y:S01]  /*20d0*/  @UP1 UMOV UR36, UR4 ;  /* 0x0000000400241c82 */ /* 0x000fe20008000000 */
[----:B------:R-:W-:Y:S05]  /*20e0*/  BRA.U !UP0, `(.L_x_40) ;  /* 0x0000000108d47547 */ /* 0x000fea000b800000 */
[----:B------:R-:W2:Y:S01]  /*20f0*/  LDCU.128 UR12, c[0x0][0xb10] ;  /* 0x00016200ff0c77ac */ /* 0x000ea20008000c00 */
[----:B------:R-:W3:Y:S01]  /*2100*/  LDCU UR26, c[0x0][0xb20] ;  /* 0x00016400ff1a77ac */ /* 0x000ee20008000800 */
[----:B------:R-:W4:Y:S01]  /*2110*/  LDCU UR20, c[0x0][0xb0c] ;  /* 0x00016180ff1477ac */ /* 0x000f220008000800 */
[----:B------:R-:W1:Y:S01]  /*2120*/  LDCU.64 UR10, c[0x0][0xb28] ;  /* 0x00016500ff0a77ac */ /* 0x000e620008000a00 */
[----:B------:R-:W-:Y:S02]  /*2130*/  UISETP.NE.AND UP3, UPT, UR42, 0x1, UPT ;  /* 0x000000012a00788c */ /* 0x000fe4000bf65270 */
[----:B--2---:R-:W-:Y:S02]  /*2140*/  UIMAD.WIDE.U32 UR16, UR38, UR15, URZ ;  /* 0x0000000f261072a5 */ /* 0x004fe4000f8e00ff */
[----:B------:R-:W-:Y:S02]  /*2150*/  UIMAD.WIDE.U32 UR8, UR39, UR12, URZ ;  /* 0x0000000c270872a5 */ /* 0x000fe4000f8e00ff */
[----:B------:R-:W-:-:S02]  /*2160*/  UISETP.NE.AND UP0, UPT, UR14, 0x1, UPT ;  /* 0x000000010e00788c */ /* 0x000fc4000bf05270 */
[----:B------:R-:W-:Y:S01]  /*2170*/  UIMAD.WIDE.U32 UR22, UR27, UR15, URZ ;  /* 0x0000000f1b1672a5 */ /* 0x000fe2000f8e00ff */
[----:B------:R-:W-:Y:S02]  /*2180*/  UMOV UR16, UR17 ;  /* 0x0000001100107c82 */ /* 0x000fe40008000000 */
[----:B------:R-:W-:Y:S01]  /*2190*/  UMOV UR8, UR9 ;  /* 0x0000000900087c82 */ /* 0x000fe20008000000 */
[----:B---3--:R-:W-:Y:S02]  /*21a0*/  USHF.R.U32.HI UR16, URZ, UR26, UR16 ;  /* 0x0000001aff107299 */ /* 0x008fe40008011610 */
[----:B----4-:R-:W-:Y:S02]  /*21b0*/  UISETP.NE.AND UP2, UPT, UR20, 0x1, UPT ;  /* 0x000000011400788c */ /* 0x010fe4000bf45270 */
[----:B------:R-:W-:Y:S02]  /*21c0*/  USHF.R.U32.HI UR8, URZ, UR13, UR8 ;  /* 0x0000000dff087299 */ /* 0x000fe40008011608 */
[----:B------:R-:W-:-:S02]  /*21d0*/  USEL UR7, UR38, UR16, !UP0 ;  /* 0x0000001026077287 */ /* 0x000fc4000c000000 */
[----:B------:R-:W-:Y:S02]  /*21e0*/  USEL UR8, UR39, UR8, !UP2 ;  /* 0x0000000827087287 */ /* 0x000fe4000d000000 */
[----:B-1----:R-:W-:Y:S01]  /*21f0*/  UIMAD.WIDE.U32 UR16, UR7, UR10, URZ ;  /* 0x0000000a071072a5 */ /* 0x002fe2000f8e00ff */
[----:B------:R-:W-:Y:S01]  /*2200*/  UMOV UR4, UR23 ;  /* 0x0000001700047c82 */ /* 0x000fe20008000000 */
[----:B------:R-:W-:Y:S02]  /*2210*/  UIMAD.WIDE.U32 UR18, UR37, UR12, URZ ;  /* 0x0000000c251272a5 */ /* 0x000fe4000f8e00ff */
[----:B------:R-:W-:-:S03]  /*2220*/  UIMAD.WIDE.U32 UR22, UR8, UR10, URZ ;  /* 0x0000000a081672a5 */ /* 0x000fc6000f8e00ff */
[----:B------:R-:W-:Y:S01]  /*2230*/  UMOV UR16, UR17 ;  /* 0x0000001100107c82 */ /* 0x000fe20008000000 */
[----:B------:R-:W-:Y:S02]  /*2240*/  USHF.R.U32.HI UR4, URZ, UR26, UR4 ;  /* 0x0000001aff047299 */ /* 0x000fe40008011604 */
[----:B------:R-:W-:Y:S01]  /*2250*/  @UP3 USHF.R.U32.HI UR7, URZ, UR11, UR16 ;  /* 0x0000000bff073299 */ /* 0x000fe20008011610 */
[----:B------:R-:W-:Y:S01]  /*2260*/  UMOV UR18, UR19 ;  /* 0x0000001300127c82 */ /* 0x000fe20008000000 */
[----:B------:R-:W-:Y:S01]  /*2270*/  UMOV UR22, UR23 ;  /* 0x0000001700167c82 */ /* 0x000fe20008000000 */
[----:B------:R-:W-:Y:S02]  /*2280*/  USHF.R.U32.HI UR13, URZ, UR13, UR18 ;  /* 0x0000000dff0d7299 */ /* 0x000fe40008011612 */
[----:B------:R-:W-:Y:S02]  /*2290*/  USEL UR4, UR27, UR4, !UP0 ;  /* 0x000000041b047287 */ /* 0x000fe4000c000000 */
[----:B------:R-:W-:-:S02]  /*22a0*/  @UP3 USHF.R.U32.HI UR8, URZ, UR11, UR22 ;  /* 0x0000000bff083299 */ /* 0x000fc40008011616 */
[----:B------:R-:W-:Y:S02]  /*22b0*/  UIMAD UR9, UR42, UR7, URZ ;  /* 0x000000072a0972a4 */ /* 0x000fe4000f8e02ff */
[----:B------:R-:W-:Y:S02]  /*22c0*/  USEL UR7, UR37, UR13, !UP2 ;  /* 0x0000000d25077287 */ /* 0x000fe4000d000000 */
[----:B------:R-:W-:Y:S02]  /*22d0*/  UIMAD UR12, UR42, UR8, URZ ;  /* 0x000000082a0c72a4 */ /* 0x000fe4000f8e02ff */
[----:B------:R-:W-:Y:S02]  /*22e0*/  UISETP.GE.AND UP0, UPT, UR4, UR9, UPT ;  /* 0x000000090400728c */ /* 0x000fe4000bf06270 */
[----:B------:R-:W-:Y:S02]  /*22f0*/  UIMAD.WIDE.U32 UR16, UR4, UR10, URZ ;  /* 0x0000000a041072a5 */ /* 0x000fe4000f8e00ff */
[----:B------:R-:W-:-:S02]  /*2300*/  UISETP.GE.OR UP0, UPT, UR7, UR12, UP0 ;  /* 0x0000000c0700728c */ /* 0x000fc40008706670 */
[----:B------:R-:W-:Y:S02]  /*2310*/  UIMAD.WIDE.U32 UR12, UR7, UR10, URZ ;  /* 0x0000000a070c72a5 */ /* 0x000fe4000f8e00ff */
[----:B------:R-:W-:Y:S01]  /*2320*/  UIADD3 UR15, UPT, UPT, -UR4, URZ, URZ ;  /* 0x000000ff040f7290 */ /* 0x000fe2000fffe1ff */
[----:B------:R-:W-:Y:S01]  /*2330*/  UMOV UR10, UR17 ;  /* 0x00000011000a7c82 */ /* 0x000fe20008000000 */
[----:B------:R-:W-:Y:S02]  /*2340*/  UIADD3 UR12, UPT, UPT, -UR7, URZ, URZ ;  /* 0x000000ff070c7290 */ /* 0x000fe4000fffe1ff */
[----:B------:R-:W-:-:S03]  /*2350*/  USHF.R.U32.HI UR10, URZ, UR11, UR10 ;  /* 0x0000000bff0a7299 */ /* 0x000fc6000801160a */
[----:B------:R-:W-:Y:S01]  /*2360*/  @!UP0 UMOV UR9, UR13 ;  /* 0x0000000d00098c82 */ /* 0x000fe20008000000 */
[----:B------:R-:W-:Y:S02]  /*2370*/  UIMAD UR15, UR14, UR15, UR27 ;  /* 0x0000000f0e0f72a4 */ /* 0x000fe4000f8e021b */
[----:B------:R-:W-:Y:S02]  /*2380*/  USEL UR10, UR4, UR10, !UP3 ;  /* 0x0000000a040a7287 */ /* 0x000fe4000d800000 */
[----:B------:R-:W-:Y:S02]  /*2390*/  @!UP0 USHF.R.U32.HI UR9, URZ, UR11, UR9 ;  /* 0x0000000bff098299 */ /* 0x000fe40008011609 */
[----:B------:R-:W-:Y:S02]  /*23a0*/  UIADD3 UR11, UPT, UPT, -UR10, URZ, URZ ;  /* 0x000000ff0a0b7290 */ /* 0x000fe4000fffe1ff */
[----:B------:R-:W-:Y:S02]  /*23b0*/  @!UP0 USEL UR9, UR7, UR9, !UP3 ;  /* 0x0000000907098287 */ /* 0x000fe4000d800000 */
[----:B------:R-:W-:-:S02]  /*23c0*/  UIMAD UR11, UR42, UR11, UR4 ;  /* 0x0000000b2a0b72a4 */ /* 0x000fc4000f8e0204 */
[----:B------:R-:W-:Y:S02]  /*23d0*/  @!UP0 UIADD3 UR10, UPT, UPT, UR10, -UR9, URZ ;  /* 0x800000090a0a8290 */ /* 0x000fe4000fffe0ff */
[----:B------:R-:W-:Y:S02]  /*23e0*/  @!UP0 UIMAD UR9, UR11, UR8, UR9 ;  /* 0x000000080b0982a4 */ /* 0x000fe4000f8e0209 */
[----:B------:R-:W-:Y:S02]  /*23f0*/  @!UP0 UIMAD UR4, UR42, UR10, UR7 ;  /* 0x0000000a2a0482a4 */ /* 0x000fe4000f8e0207 */
[----:B------:R-:W-:Y:S02]  /*2400*/  UIMAD UR8, UR20, UR12, UR37 ;  /* 0x0000000c140872a4 */ /* 0x000fe4000f8e0225 */
[----:B------:R-:W-:Y:S01]  /*2410*/  UIMAD UR27, UR4, UR14, UR15 ;  /* 0x0000000e041b72a4 */ /* 0x000fe2000f8e020f */
[----:B------:R-:W-:Y:S02]  /*2420*/  @!UP0 UMOV UR7, UR9 ;  /* 0x0000000900078c82 */ /* 0x000fe40008000000 */
[----:B------:R-:W-:-:S12]  /*2430*/  UIMAD UR37, UR7, UR20, UR8 ;  /* 0x00000014072572a4 */ /* 0x000fd8000f8e0208 */
.L_x_40:
[----:B------:R-:W2:Y:S02]  /*2440*/  LDCU UR4, c[0x0][0xb30] ;  /* 0x00016600ff0477ac */ /* 0x000ea40008000800 */
[----:B--2---:R-:W-:-:S09]  /*2450*/  UISETP.NE.AND UP0, UPT, UR4, 0x1, UPT ;  /* 0x000000010400788c */ /* 0x004fd2000bf05270 */
[----:B------:R-:W-:Y:S05]  /*2460*/  BRA.U UP0, `(.L_x_41) ;  /* 0x0000000100447547 */ /* 0x000fea000b800000 */
[----:B------:R-:W2:Y:S01]  /*2470*/  LDCU.128 UR12, c[0x0][0xb10] ;  /* 0x00016200ff0c77ac */ /* 0x000ea20008000c00 */
[----:B------:R-:W3:Y:S01]  /*2480*/  LDCU UR16, c[0x0][0xb0c] ;  /* 0x00016180ff1077ac */ /* 0x000ee20008000800 */
[----:B------:R-:W4:Y:S01]  /*2490*/  LDCU UR17, c[0x0][0xb20] ;  /* 0x00016400ff1177ac */ /* 0x000f220008000800 */
[----:B--2---:R-:W-:Y:S02]  /*24a0*/  UIMAD.WIDE.U32 UR10, UR37, UR12, URZ ;  /* 0x0000000c250a72a5 */ /* 0x004fe4000f8e00ff */
[----:B------:R-:W-:Y:S02]  /*24b0*/  UIMAD.WIDE.U32 UR8, UR27, UR15, URZ ;  /* 0x0000000f1b0872a5 */ /* 0x000fe4000f8e00ff */
[----:B---3--:R-:W-:Y:S02]  /*24c0*/  UISETP.NE.AND UP2, UPT, UR16, 0x1, UPT ;  /* 0x000000011000788c */ /* 0x008fe4000bf45270 */
[----:B------:R-:W-:Y:S01]  /*24d0*/  UISETP.NE.AND UP0, UPT, UR14, 0x1, UPT ;  /* 0x000000010e00788c */ /* 0x000fe2000bf05270 */
[----:B------:R-:W-:-:S02]  /*24e0*/  UMOV UR7, UR11 ;  /* 0x0000000b00077c82 */ /* 0x000fc40008000000 */
[----:B------:R-:W-:Y:S01]  /*24f0*/  UMOV UR4, UR9 ;  /* 0x0000000900047c82 */ /* 0x000fe20008000000 */
[----:B------:R-:W-:Y:S02]  /*2500*/  USHF.R.U32.HI UR7, URZ, UR13, UR7 ;  /* 0x0000000dff077299 */ /* 0x000fe40008011607 */
[----:B----4-:R-:W-:Y:S02]  /*2510*/  USHF.R.U32.HI UR4, URZ, UR17, UR4 ;  /* 0x00000011ff047299 */ /* 0x010fe40008011604 */
[----:B------:R-:W-:Y:S02]  /*2520*/  USEL UR7, UR37, UR7, !UP2 ;  /* 0x0000000725077287 */ /* 0x000fe4000d000000 */
[----:B------:R-:W-:-:S04]  /*2530*/  USEL UR4, UR27, UR4, !UP0 ;  /* 0x000000041b047287 */ /* 0x000fc8000c000000 */
[----:B------:R-:W-:Y:S02]  /*2540*/  UIADD3 UR8, UPT, UPT, UR7, -UR4, URZ ;  /* 0x8000000407087290 */ /* 0x000fe4000fffe0ff */
[----:B------:R-:W-:Y:S02]  /*2550*/  UIADD3 UR4, UPT, UPT, -UR7, UR4, URZ ;  /* 0x0000000407047290 */ /* 0x000fe4000fffe1ff */
[----:B------:R-:W-:Y:S02]  /*2560*/  UIMAD UR27, UR8, UR14, UR27 ;  /* 0x0000000e081b72a4 */ /* 0x000fe4000f8e021b */
[----:B------:R-:W-:-:S12]  /*2570*/  UIMAD UR37, UR4, UR16, UR37 ;  /* 0x00000010042572a4 */ /* 0x000fd8000f8e0225 */
.L_x_41:
[----:B------:R-:W-:Y:S01]  /*2580*/  VIADD R11, R11, 0x1 ;  /* 0x000000010b0b7836 */ /* 0x000fe20000000000 */
[----:B------:R-:W-:Y:S01]  /*2590*/  PLOP3.LUT P1, PT, PT, PT, PT, 0x80, 0x8 ;  /* 0x000000000008781c */ /* 0x000fe20003f2f070 */
[----:B------:R-:W-:Y:S02]  /*25a0*/  UIADD3 UR46, UPT, UPT, UR37, UR60, URZ ;  /* 0x0000003c252e7290 */ /* 0x000fe4000fffe0ff */
[----:B------:R-:W-:Y:S01]  /*25b0*/  UIADD3 UR45, UPT, UPT, UR27, UR57, URZ ;  /* 0x000000391b2d7290 */ /* 0x000fe2000fffe0ff */
[----:B------:R-:W-:-:S04]  /*25c0*/  ISETP.NE.AND P0, PT, R11, 0x2, PT ;  /* 0x000000020b00780c */ /* 0x000fc80003f05270 */
[----:B-1----:R-:W-:Y:S02]  /*25d0*/  SEL R0, RZ, 0x1, P0 ;  /* 0x00000001ff007807 */ /* 0x002fe40000000000 */
[----:B------:R-:W-:Y:S02]  /*25e0*/  SEL R11, R11, RZ, P0 ;  /* 0x000000ff0b0b7207 */ /* 0x000fe40000000000 */
[----:B------:R-:W-:Y:S01]  /*25f0*/  LOP3.LUT R10, R10, R0, RZ, 0x3c, !PT ;  /* 0x000000000a0a7212 */ /* 0x000fe200078e3cff */
[----:B------:R-:W-:Y:S06]  /*2600*/  BRA.U UP1, `(.L_x_42) ;  /* 0xfffffff101447547 */ /* 0x000fec000b83ffff */
[----:B------:R-:W-:Y:S01]  /*2610*/  UIADD3 UR6, UPT, UPT, UR6, 0x18, URZ ;  /* 0x0000001806067890 */ /* 0x000fe2000fffe0ff */
[----:B------:R-:W-:-:S03]  /*2620*/  SHF.L.U32 R2, R12, 0x1f, RZ ;  /* 0x0000001f0c027819 */ /* 0x000fc600000006ff */
[----:B------:R-:W-:-:S09]  /*2630*/  ULEA UR4, UR5, UR6, 0x3 ;  /* 0x0000000605047291 */ /* 0x000fd2000f8e18ff */
[----:B------:R-:W1:Y:S02]  /*2640*/  SYNCS.PHASECHK.TRANS64.TRYWAIT P0, [UR4], R2 ;  /* 0x00000002ff0075a7 */ /* 0x000e640008001104 */
[----:B-1----:R-:W-:Y:S05]  /*2650*/  @!P0 BRA `(.L_x_43) ;  /* 0x0000004000a08947 */ /* 0x002fea0003800000 */
.L_x_106:
[----:B------:R-:W-:-:S04]  /*2660*/  UIADD3 UR4, UPT, UPT, UR5, 0x1, URZ ;  /* 0x0000000105047890 */ /* 0x000fc8000fffe0ff */
[----:B------:R-:W-:-:S04]  /*2670*/  UISETP.NE.AND UP0, UPT, UR4, 0x3, UPT ;  /* 0x000000030400788c */ /* 0x000fc8000bf05270 */
[----:B------:R-:W-:Y:S02]  /*2680*/  USEL UR7, URZ, 0x1, UP0 ;  /* 0x00000001ff077887 */ /* 0x000fe40008000000 */
[----:B------:R-:W-:-:S04]  /*2690*/  USEL UR4, UR4, URZ, UP0 ;  /* 0x000000ff04047287 */ /* 0x000fc80008000000 */
[----:B------:R-:W-:Y:S01]  /*26a0*/  ULEA UR5, UR4, UR6, 0x3 ;  /* 0x0000000604057291 */ /* 0x000fe2000f8e18ff */
[----:B------:R-:W-:-:S04]  /*26b0*/  LOP3.LUT R12, R12, UR7, RZ, 0x3c, !PT ;  /* 0x000000070c0c7c12 */ /* 0x000fc8000f8e3cff */
[----:B-1----:R-:W-:-:S04]  /*26c0*/  SHF.L.U32 R2, R12, 0x1f, RZ ;  /* 0x0000001f0c027819 */ /* 0x002fc800000006ff */
[----:B------:R-:W1:Y:S02]  /*26d0*/  SYNCS.PHASECHK.TRANS64.TRYWAIT P0, [UR5], R2 ;  /* 0x00000002ff0075a7 */ /* 0x000e640008001105 */
[----:B-1----:R-:W-:Y:S05]  /*26e0*/  @!P0 BRA `(.L_x_44) ;  /* 0x0000004000948947 */ /* 0x002fea0003800000 */
.L_x_108:
[----:B------:R-:W-:-:S04]  /*26f0*/  UIADD3 UR4, UPT, UPT, UR4, 0x1, URZ ;  /* 0x0000000104047890 */ /* 0x000fc8000fffe0ff */
[----:B------:R-:W-:-:S04]  /*2700*/  UISETP.NE.AND UP0, UPT, UR4, 0x3, UPT ;  /* 0x000000030400788c */ /* 0x000fc8000bf05270 */
[----:B------:R-:W-:Y:S02]  /*2710*/  USEL UR5, URZ, 0x1, UP0 ;  /* 0x00000001ff057887 */ /* 0x000fe40008000000 */
[----:B------:R-:W-:-:S04]  /*2720*/  USEL UR4, UR4, URZ, UP0 ;  /* 0x000000ff04047287 */ /* 0x000fc80008000000 */
[----:B------:R-:W-:Y:S01]  /*2730*/  ULEA UR4, UR4, UR6, 0x3 ;  /* 0x0000000604047291 */ /* 0x000fe2000f8e18ff */
[----:B-1----:R-:W-:-:S04]  /*2740*/  LOP3.LUT R2, R12, UR5, RZ, 0x3c, !PT ;  /* 0x000000050c027c12 */ /* 0x002fc8000f8e3cff */
[----:B------:R-:W-:Y:S01]  /*2750*/  SHF.L.U32 R2, R2, 0x1f, RZ ;  /* 0x0000001f02027819 */ /* 0x000fe200000006ff */
[----:B------:R-:W-:-:S07]  /*2760*/  IMAD.U32 R0, RZ, RZ, UR4 ;  /* 0x00000004ff007e24 */ /* 0x000fce000f8e00ff */
.L_x_45:
[----:B-1----:R1:W2:Y:S02]  /*2770*/  SYNCS.PHASECHK.TRANS64.TRYWAIT P0, [R0+URZ], R2 ;  /* 0x00000002000075a7 */ /* 0x0022a400080011ff */
[----:B--2---:R-:W-:Y:S05]  /*2780*/  @!P0 NANOSLEEP.SYNCS 0x989680 ;  /* 0x009896800000895d */ /* 0x004fea0003900000 */
[----:B------:R-:W2:Y:S02]  /*2790*/  @!P0 SYNCS.PHASECHK.TRANS64 P0, [R0+URZ], R2 ;  /* 0x00000002000085a7 */ /* 0x000ea400080010ff */
[----:B--2---:R-:W-:Y:S05]  /*27a0*/  @P0 EXIT ;  /* 0x000000000000094d */ /* 0x004fea0003800000 */
[----:B------:R-:W-:Y:S05]  /*27b0*/  BRA `(.L_x_45) ;  /* 0xfffffffc00ec7947 */ /* 0x000fea000383ffff */
.L_x_22:
[----:B------:R-:W-:-:S04]  /*27c0*/  UISETP.NE.AND UP0, UPT, UR48, URZ, UPT ;  /* 0x000000ff3000728c */ /* 0x000fc8000bf05270 */
[----:B------:R-:W-:-:S09]  /*27d0*/  UISETP.NE.OR UP0, UPT, UR18, 0x1, UP0 ;  /* 0x000000011200788c */ /* 0x000fd20008705670 */
[----:B------:R-:W-:Y:S05]  /*27e0*/  BRA.U UP0, `(.L_x_46) ;  /* 0x0000000500487547 */ /* 0x000fea000b800000 */
[----:B------:R-:W-:Y:S01]  /*27f0*/  ISETP.GE.U32.AND P2, PT, R0, 0x2, PT ;  /* 0x000000020000780c */ /* 0x000fe20003f46070 */
[----:B------:R-:W-:Y:S01]  /*2800*/  IMAD.MOV.U32 R12, RZ, RZ, 0x1 ;  /* 0x00000001ff0c7424 */ /* 0x000fe200078e00ff */
[----:B------:R-:W-:Y:S02]  /*2810*/  CS2R R10, SRZ ;  /* 0x00000000000a7805 */ /* 0x000fe4000001ff00 */
[----:B------:R-:W-:Y:S01]  /*2820*/  CS2R R8, SRZ ;  /* 0x0000000000087805 */ /* 0x000fe2000001ff00 */
[----:B------:R-:W-:Y:S01]  /*2830*/  UMOV UR6, 0x400 ;  /* 0x0000040000067882 */ /* 0x000fe20000000000 */
[----:B------:R-:W-:Y:S01]  /*2840*/  UMOV UR5, URZ ;  /* 0x000000ff00057c82 */ /* 0x000fe20008000000 */
[----:B------:R-:W-:-:S12]  /*2850*/  ULEA UR6, UR48, UR6, 0x18 ;  /* 0x0000000630067291 */ /* 0x000fd8000f8ec0ff */
.L_x_50:
[----:B------:R-:W-:Y:S02]  /*2860*/  LEA R2, R8, UR6, 0x3 ;  /* 0x0000000608027c11 */ /* 0x000fe4000f8e18ff */
[----:B------:R-:W-:-:S03]  /*2870*/  SHF.L.U32 R4, R9, 0x1f, RZ ;  /* 0x0000001f09047819 */ /* 0x000fc600000006ff */
[----:B------:R-:W-:Y:S01]  /*2880*/  VIADD R5, R2, 0xc0 ;  /* 0x000000c002057836 */ /* 0x000fe20000000000 */
[----:B------:R-:W2:Y:S02]  /*2890*/  SYNCS.PHASECHK.TRANS64.TRYWAIT P0, [R2+URZ+0xb0], R4 ;  /* 0x0000b004020075a7 */ /* 0x000ea400080011ff */
[----:B--2---:R-:W-:Y:S05]  /*28a0*/  @!P0 BRA `(.L_x_47) ;  /* 0x00000040003c8947 */ /* 0x004fea0003800000 */
.L_x_109:
[----:B------:R-:W-:Y:S01]  /*28b0*/  ULEA UR4, UR5, UR6, 0x3 ;  /* 0x0000000605047291 */ /* 0x000fe2000f8e18ff */
[----:B--2---:R-:W-:Y:S01]  /*28c0*/  PRMT R2, RZ, 0x654, R5 ;  /* 0x00000654ff027816 */ /* 0x004fe20000000005 */
[----:B------:R-:W-:Y:S01]  /*28d0*/  @!P2 IMAD.MOV.U32 R4, RZ, RZ, 0x10 ;  /* 0x00000010ff04a424 */ /* 0x000fe200078e00ff */
[----:B------:R-:W-:Y:S01]  /*28e0*/  SHF.L.U32 R5, R12, 0x1f, RZ ;  /* 0x0000001f0c057819 */ /* 0x000fe200000006ff */
[----:B------:R-:W-:Y:S01]  /*28f0*/  UIADD3 UR7, UPT, UPT, UR4, 0x50, URZ ;  /* 0x0000005004077890 */ /* 0x000fe2000fffe0ff */
[----:B------:R2:W-:Y:S05]  /*2900*/  SYNCS.ARRIVE.TRANS64.RED.A1T0 RZ, [R2+URZ], RZ ;  /* 0x000000ff02ff79a7 */ /* 0x0005ea00081004ff */
[----:B------:R-:W-:Y:S01]  /*2910*/  IMAD.U32 R6, RZ, RZ, UR7 ;  /* 0x00000007ff067e24 */ /* 0x000fe2000f8e00ff */
[----:B------:R-:W3:Y:S04]  /*2920*/  SYNCS.PHASECHK.TRANS64.TRYWAIT P0, [UR4+0x60], R5 ;  /* 0x00006005ff0075a7 */ /* 0x000ee80008001104 */
[----:B------:R-:W-:Y:S01]  /*2930*/  PRMT R6, R0, 0x654, R6 ;  /* 0x0000065400067816 */ /* 0x000fe20000000006 */
[----:B--23--:R-:W-:Y:S06]  /*2940*/  @!P0 BRA `(.L_x_48) ;  /* 0x0000004000288947 */ /* 0x00cfec0003800000 */
.L_x_111:
[----:B------:R-:W-:Y:S01]  /*2950*/  ULEA UR8, UR5, UR6, 0x4 ;  /* 0x0000000605087291 */ /* 0x000fe2000f8e20ff */
[----:B------:R-:W-:Y:S01]  /*2960*/  SEL R3, R6, R3, !P2 ;  /* 0x0000000306037207 */ /* 0x000fe20005000000 */
[----:B------:R-:W-:Y:S01]  /*2970*/  UIADD3 UR9, UPT, UPT, UR4, 0x50, URZ ;  /* 0x0000005004097890 */ /* 0x000fe2000fffe0ff */
[----:B--2---:R-:W-:Y:S01]  /*2980*/  LEA R2, R11, UR6, 0x3 ;  /* 0x000000060b027c11 */ /* 0x004fe2000f8e18ff */
[----:B------:R-:W-:Y:S01]  /*2990*/  UIADD3 UR8, UPT, UPT, UR8, 0xe0, URZ ;  /* 0x000000e008087890 */ /* 0x000fe2000fffe0ff */
[----:B------:R2:W-:Y:S01]  /*29a0*/  @!P2 SYNCS.ARRIVE.TRANS64.RED RZ, [R3+URZ], R4 ;  /* 0x0000000403ffa9a7 */ /* 0x0005e200080004ff */
[----:B------:R-:W-:Y:S01]  /*29b0*/  UIADD3 UR4, UPT, UPT, UR5, 0x1, URZ ;  /* 0x0000000105047890 */ /* 0x000fe2000fffe0ff */
[----:B------:R-:W-:-:S03]  /*29c0*/  VIADD R8, R8, 0x1 ;  /* 0x0000000108087836 */ /* 0x000fc60000000000 */
[----:B------:R-:W-:Y:S02]  /*29d0*/  UISETP.NE.AND UP0, UPT, UR4, 0x2, UPT ;  /* 0x000000020400788c */ /* 0x000fe4000bf05270 */
[----:B------:R-:W-:Y:S01]  /*29e0*/  ISETP.NE.AND P0, PT, R8, 0x2, PT ;  /* 0x000000020800780c */ /* 0x000fe20003f05270 */
[----:B------:R-:W-:Y:S06]  /*29f0*/  UGETNEXTWORKID.BROADCAST [UR8], [UR9] ;  /* 0x00000000080073ca */ /* 0x000fec0008000100 */
[----:B------:R-:W-:Y:S02]  /*2a00*/  USEL UR7, URZ, 0x1, UP0 ;  /* 0x00000001ff077887 */ /* 0x000fe40008000000 */
[----:B------:R-:W-:-:S04]  /*2a10*/  USEL UR5, UR4, URZ, UP0 ;  /* 0x000000ff04057287 */ /* 0x000fc80008000000 */
[----:B------:R-:W-:Y:S02]  /*2a20*/  LOP3.LUT R12, R12, UR7, RZ, 0x3c, !PT ;  /* 0x000000070c0c7c12 */ /* 0x000fe4000f8e3cff */
[----:B--2---:R-:W-:-:S04]  /*2a30*/  SHF.L.U32 R4, R10, 0x1f, RZ ;  /* 0x0000001f0a047819 */ /* 0x004fc800000006ff */
[----:B------:R-:W2:Y:S02]  /*2a40*/  SYNCS.PHASECHK.TRANS64.TRYWAIT P1, [R2+URZ+0x50], R4 ;  /* 0x00005004020075a7 */ /* 0x000ea400080211ff */
[----:B--2---:R-:W-:Y:S05]  /*2a50*/  @!P1 BRA `(.L_x_49) ;  /* 0x0000003c00fc9947 */ /* 0x004fea0003800000 */
.L_x_112:
[C---:B--2---:R-:W-:Y:S01]  /*2a60*/  LEA R4, R11.reuse, UR6, 0x4 ;  /* 0x000000060b047c11 */ /* 0x044fe2000f8e20ff */
[----:B------:R-:W-:Y:S01]  /*2a70*/  VIADD R2, R2, 0x60 ;  /* 0x0000006002027836 */ /* 0x000fe20000000000 */
[----:B------:R-:W-:Y:S01]  /*2a80*/  SEL R8, R8, RZ, P0 ;  /* 0x000000ff08087207 */ /* 0x000fe20000000000 */
[----:B------:R-:W-:-:S03]  /*2a90*/  VIADD R11, R11, 0x1 ;  /* 0x000000010b0b7836 */ /* 0x000fc60000000000 */
[----:B------:R-:W2:Y:S01]  /*2aa0*/  LDS.128 R4, [R4+0xe0] ;  /* 0x0000e00004047984 */ /* 0x000ea20000000c00 */
[----:B------:R-:W-:Y:S02]  /*2ab0*/  PRMT R2, RZ, 0x654, R2 ;  /* 0x00000654ff027816 */ /* 0x000fe40000000002 */
[C---:B------:R-:W-:Y:S01]  /*2ac0*/  ISETP.NE.AND P1, PT, R11.reuse, 0x2, PT ;  /* 0x000000020b00780c */ /* 0x040fe20003f25270 */
[----:B------:R-:W-:Y:S01]  /*2ad0*/  @!PT LDS RZ, [RZ] ;  /* 0x00000000fffff984 */ /* 0x000fe20000000800 */
[----:B------:R-:W-:Y:S01]  /*2ae0*/  @!PT LDS RZ, [RZ] ;  /* 0x00000000fffff984 */ /* 0x000fe20000000800 */
[----:B------:R-:W-:Y:S01]  /*2af0*/  @!PT LDS RZ, [RZ] ;  /* 0x00000000fffff984 */ /* 0x000fe20000000800 */
[----:B------:R-:W-:Y:S01]  /*2b00*/  @!PT LDS RZ, [RZ] ;  /* 0x00000000fffff984 */ /* 0x000fe20000000800 */
[----:B------:R3:W-:Y:S06]  /*2b10*/  MEMBAR.ALL.CTA ;  /* 0x0000000000007992 */ /* 0x0007ec0000008000 */
[----:B---3--:R-:W3:Y:S01]  /*2b20*/  FENCE.VIEW.ASYNC.S ;  /* 0x00000000000073c6 */ /* 0x008ee20000000000 */
[----:B------:R-:W-:Y:S01]  /*2b30*/  SEL R11, R11, RZ, P1 ;  /* 0x000000ff0b0b7207 */ /* 0x000fe20000800000 */
[----:B---3--:R3:W-:Y:S01]  /*2b40*/  SYNCS.ARRIVE.TRANS64.RED.A1T0 RZ, [R2+URZ], RZ ;  /* 0x000000ff02ff79a7 */ /* 0x0087e200081004ff */
[----:B--2---:R-:W-:-:S02]  /*2b50*/  LOP3.LUT P3, RZ, R6, 0x1, RZ, 0xc0, !PT ;  /* 0x0000000106ff7812 */ /* 0x004fc4000786c0ff */
[----:B------:R-:W-:-:S04]  /*2b60*/  SEL R4, RZ, 0x1, P1 ;  /* 0x00000001ff047807 */ /* 0x000fc80000800000 */
[----:B------:R-:W-:Y:S02]  /*2b70*/  LOP3.LUT R10, R10, R4, RZ, 0x3c, !PT ;  /* 0x000000040a0a7212 */ /* 0x000fe400078e3cff */
[----:B---3--:R-:W-:-:S04]  /*2b80*/  SEL R2, RZ, 0x1, P0 ;  /* 0x00000001ff027807 */ /* 0x008fc80000000000 */
[----:B------:R-:W-:Y:S01]  /*2b90*/  LOP3.LUT R9, R9, R2, RZ, 0x3c, !PT ;  /* 0x0000000209097212 */ /* 0x000fe200078e3cff */
[----:B------:R-:W-:Y:S06]  /*2ba0*/  @P3 BRA `(.L_x_50) ;  /* 0xfffffffc002c3947 */ /* 0x000fec000383ffff */
[----:B------:R-:W-:Y:S01]  /*2bb0*/  ULEA UR4, UR5, UR6, 0x3 ;  /* 0x0000000605047291 */ /* 0x000fe2000f8e18ff */
[----:B------:R-:W-:-:S08]  /*2bc0*/  SHF.L.U32 R2, R12, 0x1f, RZ ;  /* 0x0000001f0c027819 */ /* 0x000fd000000006ff */
[----:B------:R-:W2:Y:S02]  /*2bd0*/  SYNCS.PHASECHK.TRANS64 P0, [UR4+0x60], R2 ;  /* 0x00006002ff0075a7 */ /* 0x000ea40008001004 */
[----:B--2---:R-:W-:Y:S05]  /*2be0*/  @P0 BRA `(.L_x_51) ;  /* 0x0000000000080947 */ /* 0x004fea0003800000 */
[----:B------:R-:W2:Y:S02]  /*2bf0*/  SYNCS.PHASECHK.TRANS64.TRYWAIT P0, [UR4+0x60], R2 ;  /* 0x00006002ff0075a7 */ /* 0x000ea40008001104 */
[----:B--2---:R-:W-:Y:S05]  /*2c00*/  @!P0 BRA `(.L_x_52) ;  /* 0x0000003c00a48947 */ /* 0x004fea0003800000 */
.L_x_51:
[----:B------:R-:W-:-:S04]  /*2c10*/  UIADD3 UR7, UPT, UPT, UR5, 0x1, URZ ;  /* 0x0000000105077890 */ /* 0x000fc8000fffe0ff */
[----:B------:R-:W-:-:S04]  /*2c20*/  UISETP.NE.AND UP0, UPT, UR7, 0x2, UPT ;  /* 0x000000020700788c */ /* 0x000fc8000bf05270 */
[----:B------:R-:W-:Y:S02]  /*2c30*/  USEL UR8, URZ, 0x1, UP0 ;  /* 0x00000001ff087887 */ /* 0x000fe40008000000 */
[----:B------:R-:W-:-:S04]  /*2c40*/  USEL UR7, UR7, URZ, UP0 ;  /* 0x000000ff07077287 */ /* 0x000fc80008000000 */
[----:B------:R-:W-:Y:S01]  /*2c50*/  ULEA UR7, UR7, UR6, 0x3 ;  /* 0x0000000607077291 */ /* 0x000fe2000f8e18ff */
[----:B--2---:R-:W-:-:S04]  /*2c60*/  LOP3.LUT R2, R12, UR8, RZ, 0x3c, !PT ;  /* 0x000000080c027c12 */ /* 0x004fc8000f8e3cff */
[----:B------:R-:W-:-:S04]  /*2c70*/  SHF.L.U32 R0, R2, 0x1f, RZ ;  /* 0x0000001f02007819 */ /* 0x000fc800000006ff */
[----:B------:R-:W2:Y:S02]  /*2c80*/  SYNCS.PHASECHK.TRANS64 P0, [UR7+0x60], R0 ;  /* 0x00006000ff0075a7 */ /* 0x000ea40008001007 */
[----:B-12---:R-:W-:Y:S05]  /*2c90*/  @P0 EXIT ;  /* 0x000000000000094d */ /* 0x006fea0003800000 */
[----:B------:R-:W-:Y:S02]  /*2ca0*/  SHF.L.U32 R2, R2, 0x1f, RZ ;  /* 0x0000001f02027819 */ /* 0x000fe400000006ff */
[----:B------:R-:W-:-:S07]  /*2cb0*/  MOV R0, UR7 ;  /* 0x0000000700007c02 */ /* 0x000fce0008000f00 */
.L_x_53:
[----:B-1----:R1:W2:Y:S02]  /*2cc0*/  SYNCS.PHASECHK.TRANS64.TRYWAIT P0, [R0+URZ+0x60], R2 ;  /* 0x00006002000075a7 */ /* 0x0022a400080011ff */
[----:B--2---:R-:W-:Y:S05]  /*2cd0*/  @!P0 NANOSLEEP.SYNCS 0x989680 ;  /* 0x009896800000895d */ /* 0x004fea0003900000 */
[----:B------:R-:W2:Y:S02]  /*2ce0*/  @!P0 SYNCS.PHASECHK.TRANS64 P0, [R0+URZ+0x60], R2 ;  /* 0x00006002000085a7 */ /* 0x000ea400080010ff */
[----:B--2---:R-:W-:Y:S05]  /*2cf0*/  @P0 EXIT ;  /* 0x000000000000094d */ /* 0x004fea0003800000 */
[----:B------:R-:W-:Y:S05]  /*2d00*/  BRA `(.L_x_53) ;  /* 0xfffffffc00ec7947 */ /* 0x000fea000383ffff */
.L_x_46:
[----:B------:R-:W-:Y:S05]  /*2d10*/  BRA.U UP4, `(.L_x_54) ;  /* 0x0000000d04d47547 */ /* 0x000fea000b800000 */
[----:B------:R-:W-:Y:S01]  /*2d20*/  UMOV UR4, 0x40 ;  /* 0x0000004000047882 */ /* 0x000fe20000000000 */
[----:B------:R-:W-:Y:S01]  /*2d30*/  NOP ;  /* 0x0000000000007918 */ /* 0x000fe20000000000 */
[----:B------:R-:W-:Y:S01]  /*2d40*/  ULEA UR5, UR48, UR4, 0x18 ;  /* 0x0000000430057291 */ /* 0x000fe2000f8ec0ff */
[----:B------:R-:W-:Y:S02]  /*2d50*/  UMOV UR6, 0x400 ;  /* 0x0000040000067882 */ /* 0x000fe40000000000 */
[----:B------:R-:W-:-:S06]  /*2d60*/  ULEA UR6, UR48, UR6, 0x18 ;  /* 0x0000000630067291 */ /* 0x000fcc000f8ec0ff */
[----:B------:R-:W2:Y:S02]  /*2d70*/  LDS.U8 R0, [UR5+0x1c] ;  /* 0x00001c05ff007984 */ /* 0x000ea40008000000 */
[----:B--2---:R-:W-:-:S13]  /*2d80*/  ISETP.NE.AND P0, PT, R0, RZ, PT ;  /* 0x000000ff0000720c */ /* 0x004fda0003f05270 */
[----:B------:R-:W-:Y:S05]  /*2d90*/  @P0 BRA `(.L_x_55) ;  /* 0x0000000000580947 */ /* 0x000fea0003800000 */
[----:B------:R-:W-:-:S13]  /*2da0*/  ELECT P0, URZ, PT ;  /* 0x0000000000ff782f */ /* 0x000fda0003800000 */
[----:B------:R-:W-:Y:S05]  /*2db0*/  @!P0 BRA `(.L_x_56) ;  /* 0x0000000000608947 */ /* 0x000fea0003800000 */
[----:B------:R-:W-:Y:S01]  /*2dc0*/  UMOV UR4, 0x10 ;  /* 0x0000001000047882 */ /* 0x000fe20000000000 */
[----:B------:R-:W-:Y:S01]  /*2dd0*/  HFMA2 R0, -RZ, RZ, 0, 5.9604644775390625e-08 ;  /* 0x00000001ff007431 */ /* 0x000fe200000001ff */
[----:B------:R-:W-:-:S03]  /*2de0*/  MOV R3, 0xffff ;  /* 0x0000ffff00037802 */ /* 0x000fc60000000f00 */
[----:B------:R-:W-:Y:S04]  /*2df0*/  DEPBAR.LE SB2, 0x36 ;  /* 0x0000ad800000791a */ /* 0x000fe80000000000 */
[----:B------:R-:W2:Y:S02]  /*2e00*/  UTCATOMSWS.FIND_AND_SET.ALIGN UP0, UR4, UR4 ;  /* 0x00000004000475e3 */ /* 0x000ea40008000800 */
[----:B--2---:R-:W-:Y:S01]  /*2e10*/  MOV R4, UR4 ;  /* 0x0000000400047c02 */ /* 0x004fe20008000f00 */
[----:B------:R-:W-:Y:S06]  /*2e20*/  BRA.U UP0, `(.L_x_57) ;  /* 0x0000000100187547 */ /* 0x000fec000b800000 */
.L_x_58:
[----:B------:R-:W-:Y:S05]  /*2e30*/  NANOSLEEP 0x64 ;  /* 0x000000640000795d */ /* 0x000fea0003800000 */
[----:B------:R-:W-:-:S05]  /*2e40*/  UMOV UR4, 0x10 ;  /* 0x0000001000047882 */ /* 0x000fca0000000000 */
[----:B------:R-:W-:Y:S04]  /*2e50*/  DEPBAR.LE SB2, 0x36 ;  /* 0x0000ad800000791a */ /* 0x000fe80000000000 */
[----:B------:R-:W2:Y:S02]  /*2e60*/  UTCATOMSWS.FIND_AND_SET.ALIGN UP0, UR4, UR4 ;  /* 0x00000004000475e3 */ /* 0x000ea40008000800 */
[----:B--2---:R-:W-:Y:S01]  /*2e70*/  MOV R4, UR4 ;  /* 0x0000000400047c02 */ /* 0x004fe20008000f00 */
[----:B------:R-:W-:Y:S05]  /*2e80*/  BRA.U !UP0, `(.L_x_58) ;  /* 0xfffffffd08e87547 */ /* 0x000fea000b83ffff */
.L_x_57:
[-C--:B------:R-:W-:Y:S02]  /*2e90*/  SHF.L.U32 R3, R3, R4.reuse, RZ ;  /* 0x0000000403037219 */ /* 0x080fe400000006ff */
[----:B------:R-:W-:Y:S01]  /*2ea0*/  SHF.L.U32 R0, R0, R4, RZ ;  /* 0x0000000400007219 */ /* 0x000fe200000006ff */
[----:B------:R-:W-:Y:S02]  /*2eb0*/  IMAD.SHL.U32 R4, R4, 0x20, RZ ;  /* 0x0000002004047824 */ /* 0x000fe400078e00ff */
[----:B------:R2:W-:Y:S04]  /*2ec0*/  ATOMS.OR RZ, [UR5+0x14], R3 ;  /* 0x00001403ffff798c */ /* 0x0005e8000b000005 */
[----:B------:R2:W-:Y:S04]  /*2ed0*/  ATOMS.OR RZ, [UR5+0x18], R0 ;  /* 0x00001800ffff798c */ /* 0x0005e8000b000005 */
[----:B------:R2:W-:Y:S01]  /*2ee0*/  STS [UR6+0x100], R4 ;  /* 0x00010004ff007988 */ /* 0x0005e20008000806 */
[----:B------:R-:W-:Y:S05]  /*2ef0*/  BRA `(.L_x_56) ;  /* 0x0000000000107947 */ /* 0x000fea0003800000 */
.L_x_55:
[----:B------:R-:W-:Y:S02]  /*2f00*/  MOV R0, 0xffffffff ;  /* 0xffffffff00007802 */ /* 0x000fe40000000f00 */
[----:B------:R-:W-:-:S03]  /*2f10*/  MOV R4, 0x2f40 ;  /* 0x00002f4000047802 */ /* 0x000fc60000000f00 */
[----:B------:R2:W-:Y:S04]  /*2f20*/  STS [UR6+0x100], R0 ;  /* 0x00010000ff007988 */ /* 0x0005e80008000806 */
[----:B-12--5:R-:W-:Y:S05]  /*2f30*/  CALL.REL.NOINC `($__internal_1_$__cuda_sm10x_tcgen05_guardrail_trap_phase_invalid_during_alloc) ;  /* 0x0000004000247944 */ /* 0x026fea0003c00000 */
.L_x_56:
[----:B------:R-:W-:Y:S05]  /*2f40*/  WARPSYNC.ALL ;  /* 0x0000000000007948 */ /* 0x000fea0003800000 */
[----:B------:R-:W3:Y:S01]  /*2f50*/  S2UR UR4, SR_CgaCtaId ;  /* 0x00000000000479c3 */ /* 0x000ee20000008800 */
[----:B------:R-:W-:Y:S01]  /*2f60*/  UMOV UR26, 0x400 ;  /* 0x00000400001a7882 */ /* 0x000fe20000000000 */
[----:B------:R-:W-:-:S06]  /*2f70*/  NOP ;  /* 0x0000000000007918 */ /* 0x000fcc0000000000 */
[----:B------:R-:W-:Y:S06]  /*2f80*/  BAR.ARV 0x6, 0xa0 ;  /* 0x0182800000007b1d */ /* 0x000fec0000002000 */
[----:B------:R-:W4:Y:S01]  /*2f90*/  LDCU UR5, c[0x0][0x38c] ;  /* 0x00007180ff0577ac */ /* 0x000f220008000800 */
[----:B------:R-:W-:Y:S01]  /*2fa0*/  LOP3.LUT R2, R2, 0xffff, RZ, 0xc0, !PT ;  /* 0x0000ffff02027812 */ /* 0x000fe200078ec0ff */
[----:B------:R-:W-:Y:S01]  /*2fb0*/  IMAD.MOV.U32 R11, RZ, RZ, 0x1 ;  /* 0x00000001ff0b7424 */ /* 0x000fe200078e00ff */
[----:B------:R-:W-:Y:S01]  /*2fc0*/  CS2R R8, SRZ ;  /* 0x0000000000087805 */ /* 0x000fe2000001ff00 */
[----:B------:R-:W1:Y:S01]  /*2fd0*/  LDCU UR7, c[0x0][0x38c] ;  /* 0x00007180ff0777ac */ /* 0x000e620008000800 */
[----:B------:R-:W-:Y:S01]  /*2fe0*/  R2UR UR27, R2 ;  /* 0x00000000021b72ca */ /* 0x000fe200000e0000 */
[----:B------:R-:W-:Y:S01]  /*2ff0*/  IMAD.MOV.U32 R10, RZ, RZ, RZ ;  /* 0x000000ffff0a7224 */ /* 0x000fe200078e00ff */
[----:B------:R-:W-:Y:S01]  /*3000*/  UMOV UR30, URZ ;  /* 0x000000ff001e7c82 */ /* 0x000fe20008000000 */
[----:B------:R-:W-:Y:S01]  /*3010*/  UMOV UR24, URZ ;  /* 0x000000ff00187c82 */ /* 0x000fe20008000000 */
[----:B---3--:R-:W-:Y:S01]  /*3020*/  ULEA UR26, UR4, UR26, 0x18 ;  /* 0x0000001a041a7291 */ /* 0x008fe2000f8ec0ff */
[----:B------:R-:W-:Y:S01]  /*3030*/  UMOV UR38, 0x0 ;  /* 0x0000000000267882 */ /* 0x000fe20000000000 */
[----:B------:R-:W-:-:S02]  /*3040*/  UMOV UR39, 0x4100490 ;  /* 0x0410049000277882 */ /* 0x000fc40000000000 */
[----:B------:R-:W-:Y:S02]  /*3050*/  UIADD3 UR4, UPT, UPT, UR26, 0x2400, URZ ;  /* 0x000024001a047890 */ /* 0x000fe4000fffe0ff */
[----:B------:R-:W-:Y:S02]  /*3060*/  UIADD3 UR6, UPT, UPT, UR26, 0x8400, URZ ;  /* 0x000084001a067890 */ /* 0x000fe4000fffe0ff */
[----:B----4-:R-:W-:Y:S01]  /*3070*/  UIADD3 UR5, UPT, UPT, UR5, 0x7f, URZ ;  /* 0x0000007f05057890 */ /* 0x010fe2000fffe0ff */
[----:B--2---:R-:W2:Y:S01]  /*3080*/  LDS R0, [UR26+0x100] ;  /* 0x0001001aff007984 */ /* 0x004ea20008000800 */
[----:B-1----:R-:W-:Y:S01]  /*3090*/  UMOV UR36, 0x0 ;  /* 0x0000000000247882 */ /* 0x002fe20000000000 */
[----:B------:R-:W-:Y:S01]  /*30a0*/  UMOV UR37, 0x4100490 ;  /* 0x0410049000257882 */ /* 0x000fe20000000000 */
[----:B------:R-:W-:Y:S02]  /*30b0*/  USHF.R.S32.HI UR40, URZ, 0x1f, UR5 ;  /* 0x0000001fff287899 */ /* 0x000fe40008011405 */
[----:B------:R-:W-:-:S02]  /*30c0*/  UISETP.GE.AND UP4, UPT, UR7, 0x1, UPT ;  /* 0x000000010700788c */ /* 0x000fc4000bf86270 */
[----:B------:R-:W-:Y:S02]  /*30d0*/  ULEA.HI UR40, UR40, UR5, URZ, 0x7 ;  /* 0x0000000528287291 */ /* 0x000fe4000f8f38ff */
[----:B------:R-:W-:Y:S02]  /*30e0*/  USHF.R.U32.HI UR5, URZ, 0x4, UR4 ;  /* 0x00000004ff057899 */ /* 0x000fe40008011604 */
[----:B------:R-:W-:Y:S02]  /*30f0*/  USHF.R.S32.HI UR40, URZ, 0x7, UR40 ;  /* 0x00000007ff287899 */ /* 0x000fe40008011428 */
[----:B------:R-:W-:Y:S02]  /*3100*/  USHF.R.U32.HI UR4, URZ, 0x4, UR6 ;  /* 0x00000004ff047899 */ /* 0x000fe40008011606 */
[----:B------:R-:W-:Y:S02]  /*3110*/  UISETP.LT.AND UP0, UPT, UR40, 0x1, UPT ;  /* 0x000000012800788c */ /* 0x000fe4000bf01270 */
[----:B------:R-:W-:-:S02]  /*3120*/  ULOP3.LUT UR5, UR5, 0x3fff, URZ, 0xc0, !UPT ;  /* 0x00003fff05057892 */ /* 0x000fc4000f8ec0ff */
[----:B------:R-:W-:Y:S02]  /*3130*/  ULOP3.LUT UR4, UR4, 0x3fff, URZ, 0xc0, !UPT ;  /* 0x00003fff04047892 */ /* 0x000fe4000f8ec0ff */
[----:B------:R-:W-:Y:S02]  /*3140*/  USEL UR41, UR40, 0x1, !UP0 ;  /* 0x0000000128297887 */ /* 0x000fe4000c000000 */
[----:B------:R-:W-:Y:S02]  /*3150*/  ULOP3.LUT UR28, UR5, 0x10000, URZ, 0xfc, !UPT ;  /* 0x00010000051c7892 */ /* 0x000fe4000f8efcff */
[----:B------:R-:W-:Y:S02]  /*3160*/  ULOP3.LUT UR29, UR4, 0x10000, URZ, 0xfc, !UPT ;  /* 0x00010000041d7892 */ /* 0x000fe4000f8efcff */
[----:B------:R-:W-:Y:S01]  /*3170*/  UIADD3 UR41, UPT, UPT, -UR41, URZ, URZ ;  /* 0x000000ff29297290 */ /* 0x000fe2000fffe1ff */
[----:B------:R-:W-:Y:S01]  /*3180*/  UMOV UR34, 0x0 ;  /* 0x0000000000227882 */ /* 0x000fe20000000000 */
[----:B------:R-:W-:Y:S01]  /*3190*/  UMOV UR35, 0x4100490 ;  /* 0x0410049000237882 */ /* 0x000fe20000000000 */
[----:B------:R-:W-:Y:S01]  /*31a0*/  UMOV UR32, 0x0 ;  /* 0x0000000000207882 */ /* 0x000fe20000000000 */
[----:B------:R-:W-:Y:S01]  /*31b0*/  UMOV UR33, 0x4100490 ;  /* 0x0410049000217882 */ /* 0x000fe20000000000 */
[----:B--2---:R-:W-:-:S15]  /*31c0*/  R2UR UR42, R0 ;  /* 0x00000000002a72ca */ /* 0x004fde00000e0000 */
.L_x_65:
[----:B------:R-:W-:Y:S02]  /*31d0*/  LEA R0, R10, UR26, 0x3 ;  /* 0x0000001a0a007c11 */ /* 0x000fe4000f8e18ff */
[----:B------:R-:W-:Y:S02]  /*31e0*/  SHF.L.U32 R2, R9, 0x1f, RZ ;  /* 0x0000001f09027819 */ /* 0x000fe400000006ff */
[----:B------:R-:W-:Y:S01]  /*31f0*/  PLOP3.LUT P0, PT, PT, PT, UP4, 0x80, 0x8 ;  /* 0x000000000008781c */ /* 0x000fe20003f0f048 */
[----:B------:R-:W-:Y:S01]  /*3200*/  VIADD R3, R0, 0x60 ;  /* 0x0000006000037836 */ /* 0x000fe20000000000 */
[----:B-1----:R-:W1:Y:S02]  /*3210*/  SYNCS.PHASECHK.TRANS64.TRYWAIT P1, [R0+URZ+0x50], R2 ;  /* 0x00005002000075a7 */ /* 0x002e6400080211ff */
[----:B-1-3--:R-:W-:Y:S09]  /*3220*/  @!P1 BRA `(.L_x_59) ;  /* 0x0000003800349947 */ /* 0x00aff20003800000 */
.L_x_114:
[----:B------:R-:W-:Y:S01]  /*3230*/  LEA R4, R10, UR26, 0x4 ;  /* 0x0000001a0a047c11 */ /* 0x000fe2000f8e20ff */
[----:B------:R-:W-:Y:S01]  /*3240*/  @UP4 ULEA UR4, UR24, UR26, 0x3 ;  /* 0x0000001a18044291 */ /* 0x000fe2000f8e18ff */
[----:B------:R-:W-:Y:S01]  /*3250*/  PLOP3.LUT P2, PT, PT, PT, PT, 0x80, 0x8 ;  /* 0x000000000008781c */ /* 0x000fe20003f4f070 */
[----:B------:R-:W-:Y:S01]  /*3260*/  ULEA UR31, UR30, UR26, 0x3 ;  /* 0x0000001a1e1f7291 */ /* 0x000fe2000f8e18ff */
[----:B------:R-:W-:Y:S02]  /*3270*/  PRMT R3, RZ, 0x654, R3 ;  /* 0x00000654ff037816 */ /* 0x000fe40000000003 */
[----:B------:R-:W2:Y:S01]  /*3280*/  LDS.128 R4, [R4+0xe0] ;  /* 0x0000e00004047984 */ /* 0x000ea20000000c00 */
[----:B-1----:R-:W-:Y:S02]  /*3290*/  @P0 SHF.L.U32 R2, R8, 0x1f, RZ ;  /* 0x0000001f08020819 */ /* 0x002fe400000006ff */
[----:B------:R-:W-:Y:S01]  /*32a0*/  SHF.L.U32 R0, R11, 0x1f, RZ ;  /* 0x0000001f0b007819 */ /* 0x000fe200000006ff */
[----:B------:R-:W-:Y:S01]  /*32b0*/  @!PT LDS RZ, [RZ] ;  /* 0x00000000fffff984 */ /* 0x000fe20000000800 */
[----:B------:R-:W-:Y:S01]  /*32c0*/  @!PT LDS RZ, [RZ] ;  /* 0x00000000fffff984 */ /* 0x000fe20000000800 */
[----:B------:R-:W-:Y:S01]  /*32d0*/  @!PT LDS RZ, [RZ] ;  /* 0x00000000fffff984 */ /* 0x000fe20000000800 */
[----:B------:R-:W-:Y:S01]  /*32e0*/  @!PT LDS RZ, [RZ] ;  /* 0x00000000fffff984 */ /* 0x000fe20000000800 */
[----:B------:R1:W-:Y:S06]  /*32f0*/  MEMBAR.ALL.CTA ;  /* 0x0000000000007992 */ /* 0x0003ec0000008000 */
[----:B-1----:R-:W1:Y:S02]  /*3300*/  FENCE.VIEW.ASYNC.S ;  /* 0x00000000000073c6 */ /* 0x002e640000000000 */
[----:B-1----:R1:W-:Y:S01]  /*3310*/  SYNCS.ARRIVE.TRANS64.RED.A1T0 RZ, [R3+URZ], RZ ;  /* 0x000000ff03ff79a7 */ /* 0x0023e200081004ff */
[----:B------:R1:W3:Y:S01]  /*3320*/  @P0 SYNCS.PHASECHK.TRANS64.TRYWAIT P2, [UR4], R2 ;  /* 0x00000002ff0005a7 */ /* 0x0002e20008041104 */
[----:B------:R-:W-:Y:S01]  /*3330*/  ULEA.HI UR4, UR30, UR30, URZ, 0x1 ;  /* 0x0000001e1e047291 */ /* 0x000fe2000f8f08ff */
[----:B--2---:R-:W-:-:S03]  /*3340*/  LOP3.LUT P1, RZ, R6, 0x1, RZ, 0xc0, !PT ;  /* 0x0000000106ff7812 */ /* 0x004fc6000782c0ff */
[----:B------:R-:W-:Y:S02]  /*3350*/  USHF.L.U32 UR11, UR4, 0x5, URZ ;  /* 0x00000005040b7899 */ /* 0x000fe400080006ff */
[----:B------:R-:W-:Y:S02]  /*3360*/  ULOP3.LUT UR4, UR4, 0xffe, URZ, 0xc0, !UPT ;  /* 0x00000ffe04047892 */ /* 0x000fe4000f8ec0ff */
[----:B------:R-:W-:Y:S02]  /*3370*/  ULOP3.LUT UR11, UR11, 0xffffffc0, URZ, 0xc0, !UPT ;  /* 0xffffffc00b0b7892 */ /* 0x000fe4000f8ec0ff */
[----:B------:R-:W-:Y:S02]  /*3380*/  UIADD3 UR4, UPT, UPT, -UR4, UR30, URZ ;  /* 0x0000001e04047290 */ /* 0x000fe4000fffe1ff */
[----:B------:R-:W-:Y:S01]  /*3390*/  UIADD3 UR11, UPT, UPT, UR42, UR11, URZ ;  /* 0x0000000b2a0b7290 */ /* 0x000fe2000fffe0ff */
[----:B------:R-:W2:Y:S03]  /*33a0*/  SYNCS.PHASECHK.TRANS64.TRYWAIT P0, [UR31+0x90], R0 ;  /* 0x00009000ff0075a7 */ /* 0x000ea6000800111f */
[----:B------:R-:W-:Y:S01]  /*33b0*/  ULEA UR11, UR4, UR11, 0x14 ;  /* 0x0000000b040b7291 */ /* 0x000fe2000f8ea0ff */
[----:B-123--:R-:W-:Y:S11]  /*33c0*/  @!P0 BRA `(.L_x_60) ;  /* 0x0000003400e08947 */ /* 0x00eff60003800000 */
.L_x_116:
[----:B------:R-:W-:Y:S01]  /*33d0*/  IADD3 R10, PT, PT, R10, 0x1, RZ ;  /* 0x000000010a0a7810 */ /* 0x000fe20007ffe0ff */
[----:B------:R-:W-:Y:S06]  /*33e0*/  BRA.U !UP4, `(.L_x_61) ;  /* 0x000000010cc07547 */ /* 0x000fec000b800000 */
[----:B------:R-:W-:Y:S01]  /*33f0*/  UPLOP3.LUT UP2, UPT, UPT, UPT, UPT, 0x40, 0x4 ;  /* 0x000000000004789c */ /* 0x000fe20003f4e870 */
[----:B------:R-:W-:Y:S01]  /*3400*/  UMOV UR23, UR41 ;  /* 0x0000002900177c82 */ /* 0x000fe20008000000 */
[----:B------:R-:W-:Y:S01]  /*3410*/  UMOV UR22, UR40 ;  /* 0x0000002800167c82 */ /* 0x000fe20008000000 */
[----:B------:R-:W-:-:S08]  /*3420*/  UMOV UR10, UR24 ;  /* 0x00000018000a7c82 */ /* 0x000fd00008000000 */
.L_x_64:
[----:B------:R-:W-:Y:S02]  /*3430*/  UIADD3 UR23, UPT, UPT, UR23, 0x1, URZ ;  /* 0x0000000117177890 */ /* 0x000fe4000fffe0ff */
[----:B--2---:R-:W-:Y:S02]  /*3440*/  ULEA UR5, UR10, UR26, 0x3 ;  /* 0x0000001a0a057291 */ /* 0x004fe4000f8e18ff */
[----:B------:R-:W-:Y:S01]  /*3450*/  UISETP.NE.AND UP3, UPT, UR23, URZ, UPT ;  /* 0x000000ff1700728c */ /* 0x000fe2000bf65270 */
[----:B---3--:R-:W-:Y:S10]  /*3460*/  @P2 BRA `(.L_x_62) ;  /* 0x00000000000c2947 */ /* 0x008ff40003800000 */
[----:B-1----:R-:W-:Y:S04]  /*3470*/  SHF.L.U32 R2, R8, 0x1f, RZ ;  /* 0x0000001f08027819 */ /* 0x002fe800000006ff */
[----:B------:R-:W1:Y:S02]  /*3480*/  SYNCS.PHASECHK.TRANS64.TRYWAIT P0, [UR5], R2 ;  /* 0x00000002ff0075a7 */ /* 0x000e640008001105 */
[----:B-1----:R-:W-:Y:S05]  /*3490*/  @!P0 BRA `(.L_x_63) ;  /* 0x0000003400c48947 */ /* 0x002fea0003800000 */
.L_x_62:
[----:B------:R-:W-:Y:S01]  /*34a0*/  UISETP.NE.AND UP0, UPT, UR22, 0x1, UPT ;  /* 0x000000011600788c */ /* 0x000fe2000bf05270 */
[----:B------:R-:W-:Y:S01]  /*34b0*/  PLOP3.LUT P2, PT, PT, PT, PT, 0x80, 0x8 ;  /* 0x000000000008781c */ /* 0x000fe20003f4f070 */
[----:B------:R-:W-:Y:S02]  /*34c0*/  UIADD3 UR4, UPT, UPT, UR10, 0x1, URZ ;  /* 0x000000010a047890 */ /* 0x000fe4000fffe0ff */
[----:B------:R-:W-:Y:S02]  /*34d0*/  UIADD3 UR25, UPT, UPT, UR5, 0x18, URZ ;  /* 0x0000001805197890 */ /* 0x000fe4000fffe0ff */
[----:B------:R-:W-:Y:S01]  /*34e0*/  UISETP.NE.AND UP1, UPT, UR4, 0x3, UPT ;  /* 0x000000030400788c */ /* 0x000fe2000bf25270 */
[----:B------:R-:W-:Y:S01]  /*34f0*/  PLOP3.LUT P0, PT, PT, PT, UP0, 0x80, 0x8 ;  /* 0x000000000008781c */ /* 0x000fe20003f0f008 */
[----:B------:R-:W-:Y:S02]  /*3500*/  UIADD3 UR22, UPT, UPT, UR22, -0x1, URZ ;  /* 0xffffffff16167890 */ /* 0x000fe4000fffe0ff */
[----:B------:R-:W-:Y:S02]  /*3510*/  USEL UR6, URZ, 0x1, UP1 ;  /* 0x00000001ff067887 */ /* 0x000fe40008800000 */
[----:B------:R-:W-:Y:S01]  /*3520*/  USEL UR24, UR4, URZ, UP1 ;  /* 0x000000ff04187287 */ /* 0x000fe20008800000 */
[----:B------:R-:W-:Y:S01]  /*3530*/  UMOV UR7, 0x40004040 ;  /* 0x4000404000077882 */ /* 0x000fe20000000000 */
[----:B------:R-:W-:Y:S02]  /*3540*/  UMOV UR5, 0x40004040 ;  /* 0x4000404000057882 */ /* 0x000fe40000000000 */
[----:B------:R-:W-:Y:S01]  /*3550*/  @UP0 ULEA UR4, UR24, UR26, 0x3 ;  /* 0x0000001a18040291 */ /* 0x000fe2000f8e18ff */
[----:B------:R-:W-:Y:S01]  /*3560*/  LOP3.LUT R8, R8, UR6, RZ, 0x3c, !PT ;  /* 0x0000000608087c12 */ /* 0x000fe2000f8e3cff */
[----:B------:R-:W-:Y:S01]  /*3570*/  ULEA UR6, UR10, UR29, 0x9 ;  /* 0x0000001d0a067291 */ /* 0x000fe2000f8e48ff */
[----:B------:R-:W-:Y:S02]  /*3580*/  UMOV UR21, 0x40004040 ;  /* 0x4000404000157882 */ /* 0x000fe40000000000 */
[----:B-1----:R-:W-:Y:S01]  /*3590*/  @P0 SHF.L.U32 R0, R8, 0x1f, RZ ;  /* 0x0000001f08000819 */ /* 0x002fe200000006ff */
[----:B------:R-:W-:Y:S02]  /*35a0*/  UIADD3 UR20, UPT, UPT, UR6, 0x2, URZ ;  /* 0x0000000206147890 */ /* 0x000fe4000fffe0ff */
[----:B------:R-:W-:Y:S01]  /*35b0*/  UIADD3 UR16, UPT, UPT, UR6, 0x4, URZ ;  /* 0x0000000406107890 */ /* 0x000fe2000fffe0ff */
[----:B------:R2:W3:Y:S01]  /*35c0*/  @P0 SYNCS.PHASECHK.TRANS64.TRYWAIT P2, [UR4], R0 ;  /* 0x00000000ff0005a7 */ /* 0x0004e20008041104 */
[----:B------:R-:W-:Y:S02]  /*35d0*/  ULEA UR4, UR10, UR28, 0x9 ;  /* 0x0000001c0a047291 */ /* 0x000fe4000f8e48ff */
[----:B------:R-:W-:Y:S02]  /*35e0*/  UIADD3 UR12, UPT, UPT, UR6, 0x6, URZ ;  /* 0x00000006060c7890 */ /* 0x000fe4000fffe0ff */
[----:B------:R-:W-:Y:S02]  /*35f0*/  UIADD3 UR18, UPT, UPT, UR4, 0x2, URZ ;  /* 0x0000000204127890 */ /* 0x000fe4000fffe0ff */
[----:B------:R-:W-:Y:S02]  /*3600*/  UIADD3 UR14, UPT, UPT, UR4, 0x4, URZ ;  /* 0x00000004040e7890 */ /* 0x000fe4000fffe0ff */
[----:B------:R-:W-:Y:S01]  /*3610*/  UIADD3 UR8, UPT, UPT, UR4, 0x6, URZ ;  /* 0x0000000604087890 */ /* 0x000fe2000fffe0ff */
[----:B------:R2:W-:Y:S01]  /*3620*/  UTCQMMA gdesc[UR4], gdesc[UR6], tmem[UR11], tmem[UR38], idesc[UR39], UP2 ;  /* 0x00ff2606040075ea */ /* 0x0005e2000900030b */
[----:B------:R-:W-:Y:S01]  /*3630*/  UPLOP3.LUT UP2, UPT, UPT, UPT, UPT, 0x80, 0x8 ;  /* 0x000000000008789c */ /* 0x000fe20003f4f070 */
[----:B------:R-:W-:Y:S01]  /*3640*/  UMOV UR19, 0x40004040 ;  /* 0x4000404000137882 */ /* 0x000fe20000000000 */
[----:B------:R-:W-:Y:S01]  /*3650*/  UMOV UR17, 0x40004040 ;  /* 0x4000404000117882 */ /* 0x000fe20000000000 */
[----:B------:R2:W-:Y:S01]  /*3660*/  UTCQMMA gdesc[UR18], gdesc[UR20], tmem[UR11], tmem[UR36], idesc[UR37], UPT ;  /* 0x00ff2414120075ea */ /* 0x0005e2000b80030b */
[----:B------:R-:W-:Y:S01]  /*3670*/  UMOV UR15, 0x40004040 ;  /* 0x40004040000f7882 */ /* 0x000fe20000000000 */
[----:B------:R-:W-:Y:S01]  /*3680*/  UMOV UR13, 0x40004040 ;  /* 0x40004040000d7882 */ /* 0x000fe20000000000 */
[----:B------:R-:W-:Y:S01]  /*3690*/  UMOV UR9, 0x40004040 ;  /* 0x4000404000097882 */ /* 0x000fe20000000000 */
[----:B------:R2:W-:Y:S01]  /*36a0*/  UTCQMMA gdesc[UR14], gdesc[UR16], tmem[UR11], tmem[UR34], idesc[UR35], UPT ;  /* 0x00ff22100e0075ea */ /* 0x0005e2000b80030b */
[----:B------:R2:W-:Y:S01]  /*36b0*/  UTCQMMA gdesc[UR8], gdesc[UR12], tmem[UR11], tmem[UR32], idesc[UR33], UPT ;  /* 0x00ff200c080075ea */ /* 0x0005e2000b80030b */
[----:B------:R2:W-:Y:S01]  /*36c0*/  UTCBAR.MULTICAST [UR25], URZ, UR27 ;  /* 0x000000ff190073e9 */ /* 0x0005e2000800081b */
[----:B------:R-:W-:Y:S01]  /*36d0*/  UMOV UR10, UR24 ;  /* 0x00000018000a7c82 */ /* 0x000fe20008000000 */
[----:B------:R-:W-:Y:S05]  /*36e0*/  BRA.U UP3, `(.L_x_64) ;  /* 0xfffffffd03507547 */ /* 0x000fea000b83ffff */
.L_x_61:
[----:B--2---:R-:W-:Y:S01]  /*36f0*/  UIADD3 UR4, UPT, UPT, UR30, 0x1, URZ ;  /* 0x000000011e047890 */ /* 0x004fe2000fffe0ff */
[C---:B------:R-:W-:Y:S01]  /*3700*/  ISETP.NE.AND P0, PT, R10.reuse, 0x2, PT ;  /* 0x000000020a00780c */ /* 0x040fe20003f05270 */
[----:B------:R-:W-:Y:S02]  /*3710*/  UIADD3 UR5, UPT, UPT, UR31, 0x70, URZ ;  /* 0x000000701f057890 */ /* 0x000fe4000fffe0ff */
[----:B------:R-:W-:Y:S01]  /*3720*/  UISETP.NE.AND UP0, UPT, UR4, 0x4, UPT ;  /* 0x000000040400788c */ /* 0x000fe2000bf05270 */
[----:B-1----:R-:W-:Y:S02]  /*3730*/  SEL R0, RZ, 0x1, P0 ;  /* 0x00000001ff007807 */ /* 0x002fe40000000000 */
[----:B------:R-:W-:Y:S01]  /*3740*/  SEL R10, R10, RZ, P0 ;  /* 0x000000ff0a0a7207 */ /* 0x000fe20000000000 */
[----:B------:R-:W-:Y:S01]  /*3750*/  USEL UR6, URZ, 0x1, UP0 ;  /* 0x00000001ff067887 */ /* 0x000fe20008000000 */
[----:B------:R-:W-:Y:S01]  /*3760*/  LOP3.LUT R9, R9, R0, RZ, 0x3c, !PT ;  /* 0x0000000009097212 */ /* 0x000fe200078e3cff */
[----:B------:R-:W-:Y:S01]  /*3770*/  USEL UR30, UR4, URZ, UP0 ;  /* 0x000000ff041e7287 */ /* 0x000fe20008000000 */
[----:B------:R1:W-:Y:S03]  /*3780*/  UTCBAR [UR5], URZ ;  /* 0x000000ff050073e9 */ /* 0x0003e600080000ff */
[----:B------:R-:W-:Y:S01]  /*3790*/  LOP3.LUT R11, R11, UR6, RZ, 0x3c, !PT ;  /* 0x000000060b0b7c12 */ /* 0x000fe2000f8e3cff */
[----:B------:R-:W-:Y:S07]  /*37a0*/  @P1 BRA `(.L_x_65) ;  /* 0xfffffff800881947 */ /* 0x000fee000383ffff */
[----:B------:R-:W2:Y:S01]  /*37b0*/  S2UR UR8, SR_CgaCtaId ;  /* 0x00000000000879c3 */ /* 0x000ea20000008800 */
[----:B------:R-:W-:Y:S01]  /*37c0*/  ELECT P0, URZ, PT ;  /* 0x0000000000ff782f */ /* 0x000fe20003800000 */
[----:B------:R-:W-:Y:S01]  /*37d0*/  IMAD.MOV.U32 R0, RZ, RZ, 0x1 ;  /* 0x00000001ff007424 */ /* 0x000fe200078e00ff */
[----:B------:R-:W-:Y:S01]  /*37e0*/  UIADD3 UR26, UPT, UPT, UR26, 0x90, URZ ;  /* 0x000000901a1a7890 */ /* 0x000fe2000fffe0ff */
[----:B------:R-:W-:Y:S01]  /*37f0*/  SHF.L.U32 R2, R11, 0x1f, RZ ;  /* 0x0000001f0b027819 */ /* 0x000fe200000006ff */
[----:B------:R-:W-:-:S03]  /*3800*/  UMOV UR4, 0x40 ;  /* 0x0000004000047882 */ /* 0x000fc60000000000 */
[----:B------:R-:W-:Y:S01]  /*3810*/  UVIRTCOUNT.DEALLOC.SMPOOL 0x80 ;  /* 0x000000800000784c */ /* 0x000fe20000000000 */
[----:B--2---:R-:W-:Y:S02]  /*3820*/  ULEA UR8, UR8, UR4, 0x18 ;  /* 0x0000000408087291 */ /* 0x004fe4000f8ec0ff */
[----:B------:R-:W-:-:S07]  /*3830*/  ULEA UR4, UR30, UR26, 0x3 ;  /* 0x0000001a1e047291 */ /* 0x000fce000f8e18ff */
[----:B------:R2:W-:Y:S02]  /*3840*/  @P0 STS.U8 [UR8+0x1c], R0 ;  /* 0x00001c00ff000988 */ /* 0x0005e40008000008 */
[----:B------:R-:W4:Y:S02]  /*3850*/  SYNCS.PHASECHK.TRANS64.TRYWAIT P0, [UR4], R2 ;  /* 0x00000002ff0075a7 */ /* 0x000f240008001104 */
[----:B--2-4-:R-:W-:Y:S05]  /*3860*/  @!P0 BRA `(.L_x_66) ;  /* 0x0000003000e88947 */ /* 0x014fea0003800000 */
.L_x_119:
[----:B------:R-:W-:-:S04]  /*3870*/  UIADD3 UR4, UPT, UPT, UR30, 0x1, URZ ;  /* 0x000000011e047890 */ /* 0x000fc8000fffe0ff */
[----:B------:R-:W-:-:S04]  /*3880*/  UISETP.NE.AND UP0, UPT, UR4, 0x4, UPT ;  /* 0x000000040400788c */ /* 0x000fc8000bf05270 */
[----:B------:R-:W-:Y:S02]  /*3890*/  USEL UR6, URZ, 0x1, UP0 ;  /* 0x00000001ff067887 */ /* 0x000fe40008000000 */
[----:B------:R-:W-:-:S04]  /*38a0*/  USEL UR4, UR4, URZ, UP0 ;  /* 0x000000ff04047287 */ /* 0x000fc80008000000 */
[----:B-1----:R-:W-:Y:S01]  /*38b0*/  ULEA UR5, UR4, UR26, 0x3 ;  /* 0x0000001a04057291 */ /* 0x002fe2000f8e18ff */
[----:B--2---:R-:W-:-:S04]  /*38c0*/  LOP3.LUT R2, R11, UR6, RZ, 0x3c, !PT ;  /* 0x000000060b027c12 */ /* 0x004fc8000f8e3cff */
[----:B------:R-:W-:-:S04]  /*38d0*/  SHF.L.U32 R3, R2, 0x1f, RZ ;  /* 0x0000001f02037819 */ /* 0x000fc800000006ff */
[----:B------:R-:W1:Y:S02]  /*38e0*/  SYNCS.PHASECHK.TRANS64.TRYWAIT P0, [UR5], R3 ;  /* 0x00000003ff0075a7 */ /* 0x000e640008001105 */
[----:B-1----:R-:W-:Y:S05]  /*38f0*/  @!P0 BRA `(.L_x_67) ;  /* 0x0000003000dc8947 */ /* 0x002fea0003800000 */
.L_x_121:
        /* <DEDUP_REMOVED lines=9> */
.L_x_123:
[----:B------:R-:W-:-:S04]  /*3990*/  UIADD3 UR4, UPT, UPT, UR4, 0x1, URZ ;  /* 0x0000000104047890 */ /* 0x000fc8000fffe0ff */
[----:B------:R-:W-:-:S04]  /*39a0*/  UISETP.NE.AND UP0, UPT, UR4, 0x4, UPT ;  /* 0x000000040400788c */ /* 0x000fc8000bf05270 */
[----:B------:R-:W-:Y:S02]  /*39b0*/  USEL UR5, URZ, 0x1, UP0 ;  /* 0x00000001ff057887 */ /* 0x000fe40008000000 */
[----:B------:R-:W-:-:S04]  /*39c0*/  USEL UR4, UR4, URZ, UP0 ;  /* 0x000000ff04047287 */ /* 0x000fc80008000000 */
[----:B------:R-:W-:Y:S01]  /*39d0*/  ULEA UR4, UR4, UR26, 0x3 ;  /* 0x0000001a04047291 */ /* 0x000fe2000f8e18ff */
[----:B------:R-:W-:-:S04]  /*39e0*/  LOP3.LUT R2, R2, UR5, RZ, 0x3c, !PT ;  /* 0x0000000502027c12 */ /* 0x000fc8000f8e3cff */
[----:B------:R-:W-:-:S04]  /*39f0*/  SHF.L.U32 R2, R2, 0x1f, RZ ;  /* 0x0000001f02027819 */ /* 0x000fc800000006ff */
[----:B------:R-:W2:Y:S02]  /*3a00*/  SYNCS.PHASECHK.TRANS64.TRYWAIT P0, [UR4], R2 ;  /* 0x00000002ff0075a7 */ /* 0x000ea40008001104 */
[----:B--2---:R-:W-:Y:S05]  /*3a10*/  @!P0 BRA `(.L_x_69) ;  /* 0x0000003000c48947 */ /* 0x004fea0003800000 */
.L_x_125:
[----:B------:R-:W-:Y:S01]  /*3a20*/  NOP ;  /* 0x0000000000007918 */ /* 0x000fe20000000000 */
[----:B-1----:R-:W1:Y:S01]  /*3a30*/  LDS R0, [UR8+0x14] ;  /* 0x00001408ff007984 */ /* 0x002e620008000800 */
[----:B------:R-:W-:Y:S01]  /*3a40*/  ULOP3.LUT UR4, UR42, 0xffff, URZ, 0xc0, !UPT ;  /* 0x0000ffff2a047892 */ /* 0x000fe2000f8ec0ff */
[----:B------:R-:W-:Y:S01]  /*3a50*/  UMOV UR5, 0xffff ;  /* 0x0000ffff00057882 */ /* 0x000fe20000000000 */
[----:B------:R-:W-:Y:S02]  /*3a60*/  UMOV UR6, 0x1 ;  /* 0x0000000100067882 */ /* 0x000fe40000000000 */
[----:B------:R-:W-:-:S04]  /*3a70*/  USHF.R.U32.HI UR4, URZ, 0x5, UR4 ;  /* 0x00000005ff047899 */ /* 0x000fc80008011604 */
[----:B------:R-:W-:Y:S02]  /*3a80*/  USHF.L.U32 UR5, UR5, UR4, URZ ;  /* 0x0000000405057299 */ /* 0x000fe400080006ff */
[----:B------:R-:W-:-:S04]  /*3a90*/  USHF.L.U32 UR4, UR6, UR4, URZ ;  /* 0x0000000406047299 */ /* 0x000fc800080006ff */
[----:B-1----:R-:W-:-:S04]  /*3aa0*/  LOP3.LUT R0, R0, UR5, RZ, 0xc0, !PT ;  /* 0x0000000500007c12 */ /* 0x002fc8000f8ec0ff */
[----:B------:R-:W-:-:S13]  /*3ab0*/  ISETP.NE.AND P0, PT, R0, UR5, PT ;  /* 0x0000000500007c0c */ /* 0x000fda000bf05270 */
[----:B------:R-:W-:Y:S05]  /*3ac0*/  @P0 BRA `(.L_x_70) ;  /* 0x0000000000580947 */ /* 0x000fea0003800000 */
[----:B------:R-:W1:Y:S02]  /*3ad0*/  LDS R0, [UR8+0x18] ;  /* 0x00001808ff007984 */ /* 0x000e640008000800 */
[----:B-1----:R-:W-:-:S04]  /*3ae0*/  LOP3.LUT R0, R0, UR4, RZ, 0xc0, !PT ;  /* 0x0000000400007c12 */ /* 0x002fc8000f8ec0ff */
[----:B------:R-:W-:-:S13]  /*3af0*/  ISETP.NE.AND P0, PT, R0, UR4, PT ;  /* 0x0000000400007c0c */ /* 0x000fda000bf05270 */
[----:B------:R-:W-:Y:S05]  /*3b00*/  @P0 BRA `(.L_x_71) ;  /* 0x00000000003c0947 */ /* 0x000fea0003800000 */
[----:B------:R-:W1:Y:S01]  /*3b10*/  S2R R2, SR_LANEID ;  /* 0x0000000000027919 */ /* 0x000e620000000000 */
[----:B------:R-:W-:-:S06]  /*3b20*/  ULOP3.LUT UR5, URZ, UR5, URZ, 0x33, !UPT ;  /* 0x00000005ff057292 */ /* 0x000fcc000f8e33ff */
[----:B------:R-:W-:-:S04]  /*3b30*/  IMAD.U32 R0, RZ, RZ, UR5 ;  /* 0x00000005ff007e24 */ /* 0x000fc8000f8e00ff */
[----:B------:R2:W4:Y:S02]  /*3b40*/  REDUX UR7, R0 ;  /* 0x00000000000773c4 */ /* 0x0005240000000000 */
[----:B------:R1:W-:Y:S01]  /*3b50*/  UTCATOMSWS.AND URZ, UR5 ;  /* 0x0000000500ff79e3 */ /* 0x0003e20008000000 */
[----:B--2---:R-:W-:Y:S01]  /*3b60*/  LOP3.LUT R0, RZ, UR4, RZ, 0x33, !PT ;  /* 0x00000004ff007c12 */ /* 0x004fe2000f8e33ff */
[----:B------:R-:W-:Y:S02]  /*3b70*/  VOTEU.ANY UR4, UPT, PT ;  /* 0x0000000000047886 */ /* 0x000fe400038e0100 */
[----:B------:R-:W-:Y:S02]  /*3b80*/  UFLO.U32 UR4, UR4 ;  /* 0x00000004000472bd */ /* 0x000fe400080e0000 */
[----:B------:R-:W2:Y:S04]  /*3b90*/  REDUX UR6, R0 ;  /* 0x00000000000673c4 */ /* 0x000ea80000000000 */
[----:B-1----:R-:W-:-:S02]  /*3ba0*/  ISETP.EQ.U32.AND P0, PT, R2, UR4, PT ;  /* 0x0000000402007c0c */ /* 0x002fc4000bf02070 */
[----:B----4-:R-:W-:-:S11]  /*3bb0*/  MOV R2, UR7 ;  /* 0x0000000700027c02 */ /* 0x010fd60008000f00 */
[----:B------:R1:W-:Y:S01]  /*3bc0*/  @P0 ATOMS.AND RZ, [UR8+0x14], R2 ;  /* 0x00001402ffff098c */ /* 0x0003e2000a800008 */
[----:B--2---:R-:W-:-:S05]  /*3bd0*/  IMAD.U32 R0, RZ, RZ, UR6 ;  /* 0x00000006ff007e24 */ /* 0x004fca000f8e00ff */
[----:B------:R1:W-:Y:S01]  /*3be0*/  @P0 ATOMS.AND RZ, [UR8+0x18], R0 ;  /* 0x00001800ffff098c */ /* 0x0003e2000a800008 */
[----:B------:R-:W-:Y:S05]  /*3bf0*/  BRA `(.L_x_72) ;  /* 0x0000000000147947 */ /* 0x000fea0003800000 */
.L_x_71:
[----:B------:R-:W-:Y:S02]  /*3c00*/  MOV R2, 0x3c20 ;  /* 0x00003c2000027802 */ /* 0x000fe40000000f00 */
[----:B---3-5:R-:W-:Y:S05]  /*3c10*/  CALL.REL.NOINC `($__internal_0_$__cuda_sm10x_tcgen05_guardrail_trap_col_being_dealloced_not_returned_by_alloc) ;  /* 0x0000003000e07944 */ /* 0x028fea0003c00000 */
[----:B------:R-:W-:Y:S05]  /*3c20*/  BRA `(.L_x_72) ;  /* 0x0000000000087947 */ /* 0x000fea0003800000 */
.L_x_70:
[----:B------:R-:W-:Y:S02]  /*3c30*/  MOV R2, 0x3c50 ;  /* 0x00003c5000027802 */ /* 0x000fe40000000f00 */
[----:B---3-5:R-:W-:Y:S05]  /*3c40*/  CALL.REL.NOINC `($__internal_2_$__cuda_sm10x_tcgen05_guardrail_trap_unallocated_columns_being_dealloced) ;  /* 0x0000003000ec7944 */ /* 0x028fea0003c00000 */
.L_x_72:
[----:B------:R-:W-:Y:S01]  /*3c50*/  NOP ;  /* 0x0000000000007918 */ /* 0x000fe20000000000 */
[----:B------:R-:W-:Y:S05]  /*3c60*/  EXIT ;  /* 0x000000000000794d */ /* 0x000fea0003800000 */
.L_x_54:
[----:B------:R-:W-:-:S09]  /*3c70*/  UISETP.NE.OR UP0, UPT, UR18, 0x3, !UP3 ;  /* 0x000000031200788c */ /* 0x000fd2000df05670 */
[----:B------:R-:W-:Y:S05]  /*3c80*/  BRA.U UP0, `(.L_x_73) ;  /* 0x0000000d00347547 */ /* 0x000fea000b800000 */
[----:B------:R-:W2:Y:S01]  /*3c90*/  LDCU.64 UR4, c[0x0][0x888] ;  /* 0x00011100ff0477ac */ /* 0x000ea20008000a00 */
[----:B------:R-:W3:Y:S01]  /*3ca0*/  LDC.64 R12, c[0x0][0x348] ;  /* 0x0000d200ff0c7b82 */ /* 0x000ee20000000a00 */
[----:B------:R-:W-:Y:S02]  /*3cb0*/  HFMA2 R9, -RZ, RZ, 0, 0 ;  /* 0x00000000ff097431 */ /* 0x000fe400000001ff */
[----:B------:R-:W-:Y:S01]  /*3cc0*/  IMAD.MOV.U32 R11, RZ, RZ, 0x1 ;  /* 0x00000001ff0b7424 */ /* 0x000fe200078e00ff */
[----:B------:R-:W4:Y:S01]  /*3cd0*/  LDCU UR33, c[0x0][0x370] ;  /* 0x00006e00ff2177ac */ /* 0x000f220008000800 */
[----:B------:R-:W-:Y:S01]  /*3ce0*/  IMAD.MOV.U32 R10, RZ, RZ, RZ ;  /* 0x000000ffff0a7224 */ /* 0x000fe200078e00ff */
[----:B------:R-:W-:Y:S01]  /*3cf0*/  MOV R8, 0x1000 ;  /* 0x0000100000087802 */ /* 0x000fe20000000f00 */
[----:B------:R-:W4:Y:S01]  /*3d00*/  LDCU.128 UR28, c[0x0][0xb10] ;  /* 0x00016200ff1c77ac */ /* 0x000f220008000c00 */
[----:B------:R-:W1:Y:S01]  /*3d10*/  LDCU UR32, c[0x0][0x374] ;  /* 0x00006e80ff2077ac */ /* 0x000e620008000800 */
[----:B------:R-:W1:Y:S01]  /*3d20*/  LDCU.64 UR26, c[0x0][0x890] ;  /* 0x00011200ff1a77ac */ /* 0x000e620008000a00 */
[----:B--2---:R-:W-:Y:S01]  /*3d30*/  UISETP.NE.U32.AND UP0, UPT, UR4, URZ, UPT ;  /* 0x000000ff0400728c */ /* 0x004fe2000bf05070 */
[----:B------:R-:W2:Y:S01]  /*3d40*/  LDCU UR16, c[0x0][0xb0c] ;  /* 0x00016180ff1077ac */ /* 0x000ea20008000800 */
[----:B------:R-:W3:Y:S01]  /*3d50*/  LDCU UR38, c[0x0][0xb20] ;  /* 0x00016400ff2677ac */ /* 0x000ee20008000800 */
[----:B------:R-:W3:Y:S01]  /*3d60*/  LDCU UR4, c[0x0][0xb30] ;  /* 0x00016600ff0477ac */ /* 0x000ee20008000800 */
[----:B------:R-:W-:Y:S01]  /*3d70*/  UMOV UR17, 0x400 ;  /* 0x0000040000117882 */ /* 0x000fe20000000000 */
[----:B----4-:R-:W-:-:S02]  /*3d80*/  UIMAD.WIDE.U32 UR6, UR33, UR28, URZ ;  /* 0x0000001c210672a5 */ /* 0x010fc4000f8e00ff */
[----:B-1----:R-:W-:Y:S02]  /*3d90*/  UIMAD.WIDE.U32 UR8, UR32, UR31, URZ ;  /* 0x0000001f200872a5 */ /* 0x002fe4000f8e00ff */
[----:B------:R-:W-:Y:S02]  /*3da0*/  ULEA UR17, UR48, UR17, 0x18 ;  /* 0x0000001130117291 */ /* 0x000fe4000f8ec0ff */
[----:B------:R-:W-:Y:S02]  /*3db0*/  USEL UR37, URZ, 0x1, UP5 ;  /* 0x00000001ff257887 */ /* 0x000fe4000a800000 */
[----:B------:R-:W-:Y:S02]  /*3dc0*/  UISETP.NE.AND.EX UP5, UPT, UR5, URZ, UPT, UP0 ;  /* 0x000000ff0500728c */ /* 0x000fe4000bfa5300 */
[----:B------:R-:W-:Y:S02]  /*3dd0*/  UISETP.NE.U32.AND UP6, UPT, UR26, URZ, UPT ;  /* 0x000000ff1a00728c */ /* 0x000fe4000bfc5070 */
[----:B------:R-:W-:-:S02]  /*3de0*/  UIADD3 UR5, UPT, UPT, UR17, 0x30, URZ ;  /* 0x0000003011057890 */ /* 0x000fc4000fffe0ff */
[----:B------:R-:W-:Y:S01]  /*3df0*/  UISETP.NE.AND UP0, UPT, UR42, 0x1, UPT ;  /* 0x000000012a00788c */ /* 0x000fe2000bf05270 */
[----:B------:R-:W-:Y:S01]  /*3e00*/  UMOV UR35, UR7 ;  /* 0x0000000700237c82 */ /* 0x000fe20008000000 */
[----:B------:R-:W-:Y:S01]  /*3e10*/  UMOV UR34, UR9 ;  /* 0x0000000900227c82 */ /* 0x000fe20008000000 */
[----:B--2---:R-:W-:Y:S02]  /*3e20*/  UISETP.NE.AND UP0, UPT, UR16, 0x1, UPT ;  /* 0x000000011000788c */ /* 0x004fe4000bf05270 */
[----:B------:R-:W-:Y:S02]  /*3e30*/  UPLOP3.LUT UP4, UPT, UPT, UPT, UPT, 0x40, 0x4 ;  /* 0x000000000004789c */ /* 0x000fe40003f8e870 */
[----:B------:R-:W-:Y:S01]  /*3e40*/  UISETP.GE.AND UP2, UPT, UR42, 0x1, UPT ;  /* 0x000000012a00788c */ /* 0x000fe2000bf46270 */
[----:B------:R-:W1:Y:S01]  /*3e50*/  LDCU.64 UR14, c[0x0][0xb28] ;  /* 0x00016500ff0e77ac */ /* 0x000e620008000a00 */
[----:B------:R-:W-:Y:S02]  /*3e60*/  UISETP.NE.AND.EX UP6, UPT, UR27, URZ, UPT, UP6 ;  /* 0x000000ff1b00728c */ /* 0x000fe4000bfc5360 */
[----:B------:R-:W-:-:S02]  /*3e70*/  UPRMT UR48, UR48, 0x654, UR5 ;  /* 0x0000065430307896 */ /* 0x000fc40008000005 */
[----:B------:R-:W-:Y:S02]  /*3e80*/  USHF.R.U32.HI UR35, URZ, UR29, UR35 ;  /* 0x0000001dff237299 */ /* 0x000fe40008011623 */
[----:B---3--:R-:W-:Y:S02]  /*3e90*/  USHF.R.U32.HI UR34, URZ, UR38, UR34 ;  /* 0x00000026ff227299 */ /* 0x008fe40008011622 */
[----:B------:R-:W-:Y:S02]  /*3ea0*/  UISETP.NE.AND UP0, UPT, UR30, 0x1, UPT ;  /* 0x000000011e00788c */ /* 0x000fe4000bf05270 */
[----:B------:R-:W-:-:S11]  /*3eb0*/  UISETP.NE.AND UP3, UPT, UR4, 0x1, UPT ;  /* 0x000000010400788c */ /* 0x000fd6000bf65270 */
.L_x_81:
[C---:B------:R-:W-:Y:S02]  /*3ec0*/  LEA R3, R10.reuse, UR17, 0x3 ;  /* 0x000000110a037c11 */ /* 0x040fe4000f8e18ff */
[----:B------:R-:W-:Y:S02]  /*3ed0*/  SHF.L.U32 R0, R9, 0x1f, RZ ;  /* 0x0000001f09007819 */ /* 0x000fe400000006ff */
[----:B------:R-:W-:Y:S02]  /*3ee0*/  LEA R4, R10, UR17, 0x4 ;  /* 0x000000110a047c11 */ /* 0x000fe4000f8e20ff */
[----:B--2---:R-:W2:Y:S02]  /*3ef0*/  SYNCS.PHASECHK.TRANS64.TRYWAIT P0, [R3+URZ+0x50], R0 ;  /* 0x00005000030075a7 */ /* 0x004ea400080011ff */
[----:B--2---:R-:W-:Y:S05]  /*3f00*/  @!P0 BRA `(.L_x_74) ;  /* 0x0000002c00a08947 */ /* 0x004fea0003800000 */
.L_x_126:
[----:B------:R-:W3:Y:S01]  /*3f10*/  LDS.128 R4, [R4+0xe0] ;  /* 0x0000e00004047984 */ /* 0x000ee20000000c00 */
[----:B------:R-:W-:Y:S01]  /*3f20*/  UISETP.GE.AND UP0, UPT, UR42, 0x1, UPT ;  /* 0x000000012a00788c */ /* 0x000fe2000bf06270 */
[----:B------:R-:W-:Y:S01]  /*3f30*/  @!PT LDS RZ, [RZ] ;  /* 0x00000000fffff984 */ /* 0x000fe20000000800 */
[----:B------:R-:W-:Y:S01]  /*3f40*/  @!PT LDS RZ, [RZ] ;  /* 0x00000000fffff984 */ /* 0x000fe20000000800 */
[----:B------:R-:W-:Y:S01]  /*3f50*/  @!PT LDS RZ, [RZ] ;  /* 0x00000000fffff984 */ /* 0x000fe20000000800 */
[----:B------:R-:W-:Y:S01]  /*3f60*/  @!PT LDS RZ, [RZ] ;  /* 0x00000000fffff984 */ /* 0x000fe20000000800 */
[----:B------:R4:W-:Y:S06]  /*3f70*/  MEMBAR.ALL.CTA ;  /* 0x0000000000007992 */ /* 0x0009ec0000008000 */
[----:B----4-:R-:W4:Y:S01]  /*3f80*/  FENCE.VIEW.ASYNC.S ;  /* 0x00000000000073c6 */ /* 0x010f220000000000 */
[----:B---3--:R-:W-:Y:S11]  /*3f90*/  LOP3.LUT P0, RZ, R6, 0x1, RZ, 0xc0, !PT ;  /* 0x0000000106ff7812 */ /* 0x008ff6000780c0ff */
[----:B------:R-:W-:Y:S02]  /*3fa0*/  @!UPT UIADD3 URZ, UPT, UPT, URZ, URZ, URZ ;  /* 0x000000fffffff290 */ /* 0x000fe4000fffe0ff */
[----:B----4-:R-:W-:Y:S01]  /*3fb0*/  VOTEU.ANY UP2, P0 ;  /* 0x0000000000ff7886 */ /* 0x010fe20000040100 */
[----:B------:R-:W-:Y:S11]  /*3fc0*/  PLOP3.LUT P0, PT, PT, PT, UP2, 0x80, 0x8 ;  /* 0x000000000008781c */ /* 0x000ff60003f0f028 */
[----:B------:R-:W-:Y:S02]  /*3fd0*/  @!UPT UIADD3 URZ, UPT, UPT, URZ, URZ, URZ ;  /* 0x000000fffffff290 */ /* 0x000fe4000fffe0ff */
[----:B--2---:R-:W-:Y:S02]  /*3fe0*/  @P0 SHF.R.U32.HI R0, RZ, 0x10, R5 ;  /* 0x00000010ff000819 */ /* 0x004fe40000011605 */
[----:B------:R-:W-:Y:S02]  /*3ff0*/  @P0 MOV R2, R4 ;  /* 0x0000000400020202 */ /* 0x000fe40000000f00 */
[----:B------:R-:W-:Y:S01]  /*4000*/  @P0 R2UR UR4, R0 ;  /* 0x00000000000402ca */ /* 0x000fe200000e0000 */
[----:B------:R-:W-:Y:S01]  /*4010*/  VIADD R0, R3, 0x60 ;  /* 0x0000006003007836 */ /* 0x000fe20000000000 */
[----:B------:R-:W-:Y:S02]  /*4020*/  @P0 LOP3.LUT R4, R5, 0xffff, RZ, 0xc0, !PT ;  /* 0x0000ffff05040812 */ /* 0x000fe400078ec0ff */
[----:B------:R-:W-:Y:S02]  /*4030*/  @P0 R2UR UR6, R2 ;  /* 0x00000000020602ca */ /* 0x000fe400000e0000 */
[----:B------:R-:W-:Y:S02]  /*4040*/  PRMT R0, RZ, 0x654, R0 ;  /* 0x00000654ff007816 */ /* 0x000fe40000000000 */
[----:B------:R-:W-:Y:S02]  /*4050*/  @P0 R2UR UR5, R4 ;  /* 0x00000000040502ca */ /* 0x000fe400000e0000 */
[----:B------:R2:W-:Y:S03]  /*4060*/  SYNCS.ARRIVE.TRANS64.RED.A1T0 RZ, [R0+URZ], RZ ;  /* 0x000000ff00ff79a7 */ /* 0x0005e600081004ff */
[----:B------:R-:W-:Y:S04]  /*4070*/  @UP2 UMOV UR25, UR4 ;  /* 0x0000000400192c82 */ /* 0x000fe80008000000 */
[----:B------:R-:W-:Y:S04]  /*4080*/  @UP2 UMOV UR13, UR6 ;  /* 0x00000006000d2c82 */ /* 0x000fe80008000000 */
[----:B------:R-:W-:Y:S01]  /*4090*/  @UP2 UMOV UR7, UR5 ;  /* 0x0000000500072c82 */ /* 0x000fe20008000000 */
[----:B------:R-:W-:Y:S05]  /*40a0*/  BRA.U !UP0, `(.L_x_75) ;  /* 0x0000000108c07547 */ /* 0x000fea000b800000 */
[----:B------:R-:W-:Y:S02]  /*40b0*/  UIMAD.WIDE.U32 UR10, UR7, UR31, URZ ;  /* 0x0000001f070a72a5 */ /* 0x000fe4000f8e00ff */
[----:B------:R-:W-:Y:S02]  /*40c0*/  UP2UR UR12, UPR, URZ, 0x4 ;  /* 0x00000004ff0c7883 */ /* 0x000fe40008000000 */
[----:B------:R-:W-:Y:S02]  /*40d0*/  UISETP.NE.AND UP2, UPT, UR30, 0x1, UPT ;  /* 0x000000011e00788c */ /* 0x000fe4000bf45270 */
[----:B------:R-:W-:Y:S02]  /*40e0*/  UIMAD.WIDE.U32 UR18, UR13, UR28, URZ ;  /* 0x0000001c0d1272a5 */ /* 0x000fe4000f8e00ff */
[----:B------:R-:W-:Y:S02]  /*40f0*/  USEL UR4, UR32, UR34, !UP2 ;  /* 0x0000002220047287 */ /* 0x000fe4000d000000 */
[----:B------:R-:W-:Y:S02]  /*4100*/  UISETP.NE.AND UP0, UPT, UR16, 0x1, UPT ;  /* 0x000000011000788c */ /* 0x000fe4000bf05270 */
[----:B------:R-:W-:Y:S02]  /*4110*/  UP2UR UR24, UPR, URZ, 0x2 ;  /* 0x00000002ff187883 */ /* 0x000fe40008000000 */
[----:B------:R-:W-:Y:S02]  /*4120*/  UISETP.NE.AND UP1, UPT, UR42, 0x1, UPT ;  /* 0x000000012a00788c */ /* 0x000fe4000bf25270 */
[----:B-1----:R-:W-:Y:S02]  /*4130*/  UIMAD.WIDE.U32 UR20, UR4, UR14, URZ ;  /* 0x0000000e041472a5 */ /* 0x002fe4000f8e00ff */
[----:B------:R-:W-:Y:S01]  /*4140*/  USEL UR8, UR33, UR35, !UP0 ;  /* 0x0000002321087287 */ /* 0x000fe2000c000000 */
[----:B------:R-:W-:Y:S02]  /*4150*/  UMOV UR5, UR11 ;  /* 0x0000000b00057c82 */ /* 0x000fe40008000000 */
[----:B------:R-:W-:Y:S02]  /*4160*/  USHF.R.U32.HI UR6, URZ, UR38, UR5 ;  /* 0x00000026ff067299 */ /* 0x000fe40008011605 */
[----:B------:R-:W-:Y:S02]  /*4170*/  UIMAD.WIDE.U32 UR22, UR8, UR14, URZ ;  /* 0x0000000e081672a5 */ /* 0x000fe4000f8e00ff */
[----:B------:R-:W-:Y:S02]  /*4180*/  USEL UR6, UR7, UR6, !UP2 ;  /* 0x0000000607067287 */ /* 0x000fe4000d000000 */
[----:B------:R-:W-:Y:S02]  /*4190*/  UISETP.NE.AND UP2, UPT, UR12, URZ, UPT ;  /* 0x000000ff0c00728c */ /* 0x000fe4000bf45270 */
[----:B------:R-:W-:Y:S01]  /*41a0*/  UIMAD.WIDE.U32 UR10, UR6, UR14, URZ ;  /* 0x0000000e060a72a5 */ /* 0x000fe2000f8e00ff */
[----:B------:R-:W-:Y:S02]  /*41b0*/  UMOV UR5, UR19 ;  /* 0x0000001300057c82 */ /* 0x000fe40008000000 */
[----:B------:R-:W-:Y:S03]  /*41c0*/  USHF.R.U32.HI UR9, URZ, UR29, UR5 ;  /* 0x0000001dff097299 */ /* 0x000fe60008011605 */
[----:B------:R-:W-:Y:S02]  /*41d0*/  UMOV UR5, UR21 ;  /* 0x0000001500057c82 */ /* 0x000fe40008000000 */
[----:B------:R-:W-:Y:S03]  /*41e0*/  @UP1 USHF.R.U32.HI UR4, URZ, UR15, UR5 ;  /* 0x0000000fff041299 */ /* 0x000fe60008011605 */
[----:B------:R-:W-:Y:S01]  /*41f0*/  UMOV UR5, UR23 ;  /* 0x0000001700057c82 */ /* 0x000fe20008000000 */
[----:B------:R-:W-:Y:S02]  /*4200*/  UIMAD UR4, UR42, UR4, URZ ;  /* 0x000000042a0472a4 */ /* 0x000fe4000f8e02ff */
[----:B------:R-:W-:Y:S02]  /*4210*/  @UP1 USHF.R.U32.HI UR8, URZ, UR15, UR5 ;  /* 0x0000000fff081299 */ /* 0x000fe40008011605 */
[----:B------:R-:W-:Y:S02]  /*4220*/  USEL UR5, UR13, UR9, !UP0 ;  /* 0x000000090d057287 */ /* 0x000fe4000c000000 */
[----:B------:R-:W-:Y:S02]  /*4230*/  UIMAD UR9, UR42, UR8, URZ ;  /* 0x000000082a0972a4 */ /* 0x000fe4000f8e02ff */
[----:B------:R-:W-:Y:S03]  /*4240*/  UISETP.GE.AND UP0, UPT, UR6, UR4, UPT ;  /* 0x000000040600728c */ /* 0x000fe6000bf06270 */
[----:B------:R-:W-:Y:S01]  /*4250*/  UMOV UR4, UR11 ;  /* 0x0000000b00047c82 */ /* 0x000fe20008000000 */
[----:B------:R-:W-:Y:S02]  /*4260*/  UISETP.GE.OR UP0, UPT, UR5, UR9, UP0 ;  /* 0x000000090500728c */ /* 0x000fe40008706670 */
[----:B------:R-:W-:Y:S02]  /*4270*/  USHF.R.U32.HI UR4, URZ, UR15, UR4 ;  /* 0x0000000fff047299 */ /* 0x000fe40008011604 */
[----:B------:R-:W-:Y:S02]  /*4280*/  UIMAD.WIDE.U32 UR10, UR5, UR14, URZ ;  /* 0x0000000e050a72a5 */ /* 0x000fe4000f8e00ff */
[----:B------:R-:W-:Y:S04]  /*4290*/  USEL UR12, UR6, UR4, !UP1 ;  /* 0x00000004060c7287 */ /* 0x000fe8000c800000 */
[----:B------:R-:W-:Y:S01]  /*42a0*/  UIADD3 UR9, UPT, UPT, -UR12, URZ, URZ ;  /* 0x000000ff0c097290 */ /* 0x000fe2000fffe1ff */
[----:B------:R-:W-:Y:S02]  /*42b0*/  @!UP0 UMOV UR4, UR11 ;  /* 0x0000000b00048c82 */ /* 0x000fe40008000000 */
[----:B------:R-:W-:Y:S02]  /*42c0*/  @!UP0 USHF.R.U32.HI UR4, URZ, UR15, UR4 ;  /* 0x0000000fff048299 */ /* 0x000fe40008011604 */
[----:B------:R-:W-:Y:S02]  /*42d0*/  UIMAD UR9, UR42, UR9, UR6 ;  /* 0x000000092a0972a4 */ /* 0x000fe4000f8e0206 */
[----:B------:R-:W-:Y:S02]  /*42e0*/  @!UP0 USEL UR4, UR5, UR4, !UP1 ;  /* 0x0000000405048287 */ /* 0x000fe4000c800000 */
[----:B------:R-:W-:Y:S02]  /*42f0*/  UISETP.NE.AND UP1, UPT, UR24, URZ, UPT ;  /* 0x000000ff1800728c */ /* 0x000fe4000bf25270 */
[----:B------:R-:W-:Y:S02]  /*4300*/  @!UP0 UIMAD UR9, UR8, UR9, UR4 ;  /* 0x00000009080982a4 */ /* 0x000fe4000f8e0204 */
[----:B------:R-:W-:Y:S02]  /*4310*/  @!UP0 UIADD3 UR10, UPT, UPT, UR12, -UR4, URZ ;  /* 0x800000040c0a8290 */ /* 0x000fe4000fffe0ff */
[----:B------:R-:W-:Y:S02]  /*4320*/  UIADD3 UR4, UPT, UPT, -UR5, URZ, URZ ;  /* 0x000000ff05047290 */ /* 0x000fe4000fffe1ff */
[----:B------:R-:W-:Y:S02]  /*4330*/  UIADD3 UR8, UPT, UPT, -UR6, URZ, URZ ;  /* 0x000000ff06087290 */ /* 0x000fe4000fffe1ff */
[----:B------:R-:W-:Y:S02]  /*4340*/  @!UP0 UIMAD UR6, UR10, UR42, UR5 ;  /* 0x0000002a0a0682a4 */ /* 0x000fe4000f8e0205 */
[----:B------:R-:W-:Y:S02]  /*4350*/  UIMAD UR13, UR16, UR4, UR13 ;  /* 0x00000004100d72a4 */ /* 0x000fe4000f8e020d */
[----:B------:R-:W-:Y:S01]  /*4360*/  UIMAD UR7, UR30, UR8, UR7 ;  /* 0x000000081e0772a4 */ /* 0x000fe2000f8e0207 */
[----:B------:R-:W-:Y:S02]  /*4370*/  @!UP0 UMOV UR5, UR9 ;  /* 0x0000000900058c82 */ /* 0x000fe40008000000 */
[----:B------:R-:W-:Y:S02]  /*4380*/  UIMAD UR13, UR5, UR16, UR13 ;  /* 0x00000010050d72a4 */ /* 0x000fe4000f8e020d */
[----:B------:R-:W-:Y:S11]  /*4390*/  UIMAD UR7, UR6, UR30, UR7 ;  /* 0x0000001e060772a4 */ /* 0x000ff6000f8e0207 */
[----:B------:R-:W-:Y:S01]  /*43a0*/  @!UPT UIADD3 URZ, UPT, UPT, URZ, URZ, URZ ;  /* 0x000000fffffff290 */ /* 0x000fe2000fffe0ff */
.L_x_75:
[----:B------:R-:W3:Y:S01]  /*43b0*/  @!UP3 LDCU.128 UR20, c[0x0][0xb10] ;  /* 0x00016200ff14b7ac */ /* 0x000ee20008000c00 */
[----:B------:R-:W-:Y:S02]  /*43c0*/  ISETP.NE.U32.AND P0, PT, RZ, UR26, PT ;  /* 0x0000001aff007c0c */ /* 0x000fe4000bf05070 */
[----:B------:R-:W-:Y:S02]  /*43d0*/  SHF.L.U32 R2, R11, 0x1f, RZ ;  /* 0x0000001f0b027819 */ /* 0x000fe400000006ff */
[----:B------:R-:W-:Y:S01]  /*43e0*/  ISETP.NE.AND.EX P0, PT, RZ, UR27, PT, P0 ;  /* 0x0000001bff007c0c */ /* 0x000fe2000bf05300 */
[----:B------:R-:W4:Y:S01]  /*43f0*/  @!UP3 LDCU UR5, c[0x0][0xb0c] ;  /* 0x00016180ff05b7ac */ /* 0x000f220008000800 */
[----:B---3--:R-:W-:Y:S07]  /*4400*/  UIMAD.WIDE.U32 UR8, UR13, UR20, URZ ;  /* 0x000000140d0872a5 */ /* 0x008fee000f8e00ff */
[----:B------:R-:W-:Y:S01]  /*4410*/  @!UP3 UMOV UR4, UR9 ;  /* 0x000000090004bc82 */ /* 0x000fe20008000000 */
[----:B----4-:R-:W-:Y:S02]  /*4420*/  @!UP3 UISETP.NE.AND UP0, UPT, UR5, 0x1, UPT ;  /* 0x000000010500b88c */ /* 0x010fe4000bf05270 */
[----:B------:R-:W-:Y:S02]  /*4430*/  @!UP3 USHF.R.U32.HI UR4, URZ, UR21, UR4 ;  /* 0x00000015ff04b299 */ /* 0x000fe40008011604 */
[----:B------:R-:W-:Y:S02]  /*4440*/  UIMAD.WIDE.U32 UR8, UR7, UR23, URZ ;  /* 0x00000017070872a5 */ /* 0x000fe4000f8e00ff */
[----:B------:R-:W-:Y:S02]  /*4450*/  @!UP3 USEL UR10, UR13, UR4, !UP0 ;  /* 0x000000040d0ab287 */ /* 0x000fe4000c000000 */
[----:B------:R-:W-:Y:S03]  /*4460*/  @!UP3 UISETP.NE.AND UP0, UPT, UR22, 0x1, UPT ;  /* 0x000000011600b88c */ /* 0x000fe6000bf05270 */
[----:B------:R-:W-:Y:S02]  /*4470*/  @!UP3 UMOV UR6, UR9 ;  /* 0x000000090006bc82 */ /* 0x000fe40008000000 */
[----:B------:R-:W3:Y:S02]  /*4480*/  @!UP3 LDCU UR4, c[0x0][0xb20] ;  /* 0x00016400ff04b7ac */ /* 0x000ee40008000800 */
[----:B---3--:R-:W-:Y:S04]  /*4490*/  @!UP3 USHF.R.U32.HI UR6, URZ, UR4, UR6 ;  /* 0x00000004ff06b299 */ /* 0x008fe80008011606 */
[----:B------:R-:W-:Y:S04]  /*44a0*/  @!UP3 USEL UR6, UR7, UR6, !UP0 ;  /* 0x000000060706b287 */ /* 0x000fe8000c000000 */
[----:B------:R-:W-:Y:S02]  /*44b0*/  @!UP3 UIADD3 UR4, UPT, UPT, -UR10, UR6, URZ ;  /* 0x000000060a04b290 */ /* 0x000fe4000fffe1ff */
[----:B------:R-:W-:Y:S02]  /*44c0*/  @!UP3 UIADD3 UR6, UPT, UPT, UR10, -UR6, URZ ;  /* 0x800000060a06b290 */ /* 0x000fe4000fffe0ff */
[----:B------:R-:W-:Y:S02]  /*44d0*/  @!UP3 UIMAD UR13, UR4, UR5, UR13 ;  /* 0x00000005040db2a4 */ /* 0x000fe4000f8e020d */
[----:B------:R-:W-:Y:S01]  /*44e0*/  @!UP3 UIMAD UR7, UR6, UR22, UR7 ;  /* 0x000000160607b2a4 */ /* 0x000fe2000f8e0207 */
[----:B------:R-:W-:Y:S11]  /*44f0*/  BRA.U UP4, `(.L_x_76) ;  /* 0x0000000104107547 */ /* 0x000ff6000b800000 */
[----:B------:R-:W-:Y:S04]  /*4500*/  MOV R3, UR37 ;  /* 0x0000002500037c02 */ /* 0x000fe80008000f00 */
[----:B------:R-:W-:Y:S04]  /*4510*/  SHF.L.U32 R3, R3, 0x1f, RZ ;  /* 0x0000001f03037819 */ /* 0x000fe800000006ff */
[----:B------:R-:W3:Y:S02]  /*4520*/  SYNCS.PHASECHK.TRANS64.TRYWAIT P1, [UR17+0x48], R3 ;  /* 0x00004803ff0075a7 */ /* 0x000ee40008021111 */
[----:B---3--:R-:W-:Y:S05]  /*4530*/  @!P1 BRA `(.L_x_77) ;  /* 0x0000002800289947 */ /* 0x008fea0003800000 */
.L_x_76:
[----:B------:R-:W-:Y:S05]  /*4540*/  BRA.U !UP6, `(.L_x_78) ;  /* 0x000000010e387547 */ /* 0x000fea000b800000 */
[----:B------:R-:W-:Y:S01]  /*4550*/  UPLOP3.LUT UP1, UPT, UPT, UPT, UP5, 0x80, 0x8 ;  /* 0x000000000008789c */ /* 0x000fe20003f2f050 */
[----:B--2---:R-:W-:Y:S01]  /*4560*/  HFMA2 R0, -RZ, RZ, 0, 5.9604644775390625e-08 ;  /* 0x00000001ff007431 */ /* 0x004fe200000001ff */
[----:B------:R-:W2:Y:S01]  /*4570*/  LDCU.64 UR8, c[0x0][0x358] ;  /* 0x00006b00ff0877ac */ /* 0x000ea20008000a00 */
[----:B------:R-:W-:Y:S03]  /*4580*/  IMAD.MOV.U32 R79, RZ, RZ, 0x1 ;  /* 0x00000001ff4f7424 */ /* 0x000fe600078e00ff */
[----:B------:R-:W-:Y:S05]  /*4590*/  PLOP3.LUT P1, PT, PT, PT, UP1, 0x80, 0x8 ;  /* 0x000000000008781c */ /* 0x000fea0003f2f018 */
[----:B------:R-:W3:Y:S01]  /*45a0*/  @UP1 LDCU.64 UR4, c[0x0][0x888] ;  /* 0x00011100ff0417ac */ /* 0x000ee20008000a00 */
[----:B------:R-:W-:Y:S07]  /*45b0*/  @UP1 UIMAD UR6, UR36, UR26, URZ ;  /* 0x0000001a240612a4 */ /* 0x000fee000f8e02ff */
[----:B------:R-:W-:Y:S01]  /*45c0*/  @!P1 PRMT R79, R0, 0x7610, R79 ;  /* 0x00007610004f9816 */ /* 0x000fe2000000004f */
[----:B---3--:R-:W-:Y:S06]  /*45d0*/  @UP1 UIMAD.WIDE UR4, UR6, 0x4, UR4 ;  /* 0x00000004060418a5 */ /* 0x008fec000f8e0204 */
[----:B------:R-:W-:Y:S01]  /*45e0*/  IMAD.U32 R4, RZ, RZ, UR4 ;  /* 0x00000004ff047e24 */ /* 0x000fe2000f8e00ff */
[----:B------:R-:W-:Y:S04]  /*45f0*/  MOV R5, UR5 ;  /* 0x0000000500057c02 */ /* 0x000fe80008000f00 */
[----:B------:R-:W3:Y:S01]  /*4600*/  @!UP1 LDCU UR4, c[0x0][0x880] ;  /* 0x00011000ff0497ac */ /* 0x000ee20008000800 */
[----:B--2--5:R4:W5:Y:S02]  /*4610*/  @P1 LDG.E R39, desc[UR8][R4.64] ;  /* 0x0000000804271981 */ /* 0x024964000c1e1900 */
[----:B---34-:R-:W-:Y:S07]  /*4620*/  @!P1 IMAD.U32 R39, RZ, RZ, UR4 ;  /* 0x00000004ff279e24 */ /* 0x018fee000f8e00ff */
.L_x_78:
[----:B-----5:R-:W-:Y:S01]  /*4630*/  @!P0 FSETP.EQ.AND P2, PT, R39, RZ, PT ;  /* 0x000000ff2700820b */ /* 0x020fe20003f42000 */
[----:B------:R-:W-:Y:S01]  /*4640*/  @!UPT UIADD3 URZ, UPT, UPT, URZ, URZ, URZ ;  /* 0x000000fffffff290 */ /* 0x000fe2000fffe0ff */
[----:B------:R-:W-:Y:S11]  /*4650*/  @!P0 BRA `(.L_x_79) ;  /* 0x0000000000148947 */ /* 0x000ff60003800000 */
[----:B------:R-:W-:Y:S02]  /*4660*/  LOP3.LUT P0, RZ, R79, 0xff, RZ, 0xc0, !PT ;  /* 0x000000ff4fff7812 */ /* 0x000fe4000780c0ff */
[----:B------:R-:W-:Y:S04]  /*4670*/  PLOP3.LUT P2, PT, PT, PT, UP1, 0x80, 0x8 ;  /* 0x000000000008781c */ /* 0x000fe80003f4f018 */
[----:B------:R-:W-:Y:S07]  /*4680*/  PLOP3.LUT P2, PT, P2, PT, PT, 0x8, 0x80 ;  /* 0x000000000080781c */ /* 0x000fee000174e170 */
[----:B------:R-:W-:Y:S11]  /*4690*/  @P0 FSETP.EQ.AND P2, PT, R39, RZ, PT ;  /* 0x000000ff2700020b */ /* 0x000ff60003f42000 */
[----:B------:R-:W-:Y:S02]  /*46a0*/  @!UPT UIADD3 URZ, UPT, UPT, URZ, URZ, URZ ;  /* 0x000000fffffff290 */ /* 0x000fe4000fffe0ff */
.L_x_79:
[----:B------:R-:W3:Y:S01]  /*46b0*/  SYNCS.PHASECHK.TRANS64.TRYWAIT P0, [UR17+0x38], R2 ;  /* 0x00003802ff0075a7 */ /* 0x000ee20008001111 */
[----:B------:R-:W-:Y:S02]  /*46c0*/  ELECT P1, URZ, PT ;  /* 0x0000000000ff782f */ /* 0x000fe40003820000 */
[----:B------:R-:W-:Y:S01]  /*46d0*/  IADD3 R10, PT, PT, R10, 0x1, RZ ;  /* 0x000000010a0a7810 */ /* 0x000fe20007ffe0ff */
[----:B---3--:R-:W-:Y:S10]  /*46e0*/  @!P0 BRA `(.L_x_80) ;  /* 0x0000002400d48947 */ /* 0x008ff40003800000 */
.L_x_129:
[----:B------:R-:W-:Y:S01]  /*46f0*/  PLOP3.LUT P1, PT, P2, P1, PT, 0xf2, 0x2f ;  /* 0x00000000002f781c */ /* 0x000fe20001723e72 */
[----:B------:R-:W-:Y:S01]  /*4700*/  UMOV UR18, 0x0 ;  /* 0x0000000000127882 */ /* 0x000fe20000000000 */
[----:B------:R-:W-:Y:S01]  /*4710*/  UMOV UR19, 0x10000000 ;  /* 0x1000000000137882 */ /* 0x000fe20000000000 */
[----:B------:R-:W-:Y:S01]  /*4720*/  UMOV UR12, UR36 ;  /* 0x00000024000c7c82 */ /* 0x000fe20008000000 */
[----:B------:R-:W-:Y:S01]  /*4730*/  LOP3.LUT R11, R11, 0x1, RZ, 0x3c, !PT ;  /* 0x000000010b0b7812 */ /* 0x000fe200078e3cff */
[----:B------:R-:W-:Y:S01]  /*4740*/  UMOV UR36, UR25 ;  /* 0x0000001900247c82 */ /* 0x000fe20008000000 */
[----:B------:R-:W-:Y:S07]  /*4750*/  UPLOP3.LUT UP4, UPT, UPT, UPT, UPT, 0x80, 0x8 ;  /* 0x000000000008789c */ /* 0x000fee0003f8f070 */
[----:B--2---:R-:W-:Y:S01]  /*4760*/  @!P1 IADD3 R2, P0, PT, R12, 0x580, RZ ;  /* 0x000005800c029810 */ /* 0x004fe20007f1e0ff */
[----:B------:R-:W-:Y:S03]  /*4770*/  VOTEU.ALL UP0, P1 ;  /* 0x0000000000ff7886 */ /* 0x000fe60000800000 */
[----:B------:R-:W-:Y:S01]  /*4780*/  @!P1 R2UR UR5, R2 ;  /* 0x00000000020592ca */ /* 0x000fe200000e0000 */
[----:B------:R-:W-:Y:S01]  /*4790*/  @!P1 IMAD.X R0, RZ, RZ, R13, P0 ;  /* 0x000000ffff009224 */ /* 0x000fe200000e060d */
[----:B------:R-:W-:Y:S01]  /*47a0*/  @!UP0 USHF.L.U32 UR10, UR45, 0x6, URZ ;  /* 0x000000062d0a8899 */ /* 0x000fe200080006ff */
[----:B------:R-:W-:Y:S01]  /*47b0*/  ISETP.NE.AND P0, PT, R10, 0x2, PT ;  /* 0x000000020a00780c */ /* 0x000fe20003f05270 */
[----:B------:R-:W-:Y:S02]  /*47c0*/  @!UP0 USHF.L.U32 UR11, UR46, 0x6, URZ ;  /* 0x000000062e0b8899 */ /* 0x000fe400080006ff */
[----:B------:R-:W-:Y:S01]  /*47d0*/  @!P1 R2UR UR4, R0 ;  /* 0x00000000000492ca */ /* 0x000fe200000e0000 */
[----:B------:R-:W-:Y:S01]  /*47e0*/  @!UP0 UIADD3 UR8, UPT, UPT, UR17, 0x200, URZ ;  /* 0x0000020011088890 */ /* 0x000fe2000fffe0ff */
[----:B------:R-:W-:Y:S01]  /*47f0*/  SEL R0, RZ, 0x1, P0 ;  /* 0x00000001ff007807 */ /* 0x000fe20000000000 */
[----:B------:R-:W-:Y:S01]  /*4800*/  @!UP0 UIADD3 UR9, UPT, UPT, UR17, 0x30, URZ ;  /* 0x0000003011098890 */ /* 0x000fe2000fffe0ff */
[----:B------:R-:W-:Y:S01]  /*4810*/  SEL R10, R10, RZ, P0 ;  /* 0x000000ff0a0a7207 */ /* 0x000fe20000000000 */
[----:B------:R-:W-:Y:S01]  /*4820*/  VOTEU.ALL UP0, P1 ;  /* 0x0000000000ff7886 */ /* 0x000fe20000800000 */
[----:B------:R-:W-:Y:S01]  /*4830*/  LOP3.LUT R9, R9, R0, RZ, 0x3c, !PT ;  /* 0x0000000009097212 */ /* 0x000fe200078e3cff */
[----:B------:R-:W-:Y:S01]  /*4840*/  IMAD.U32 R2, RZ, RZ, UR5 ;  /* 0x00000005ff027e24 */ /* 0x000fe2000f8e00ff */
[----:B------:R-:W-:Y:S02]  /*4850*/  UIADD3 UR45, UPT, UPT, UR7, UR57, URZ ;  /* 0x00000039072d7290 */ /* 0x000fe4000fffe0ff */
[----:B------:R-:W-:Y:S03]  /*4860*/  UIADD3 UR46, UPT, UPT, UR13, UR60, URZ ;  /* 0x0000003c0d2e7290 */ /* 0x000fe6000fffe0ff */
[----:B------:R-:W-:Y:S01]  /*4870*/  IMAD.U32 R3, RZ, RZ, UR4 ;  /* 0x00000004ff037e24 */ /* 0x000fe2000f8e00ff */
[----:B------:R-:W-:Y:S04]  /*4880*/  @!P1 R2UR UR4, R2 ;  /* 0x00000000020492ca */ /* 0x000fe800000e0000 */
[----:B------:R-:W-:Y:S11]  /*4890*/  @!P1 R2UR UR5, R3 ;  /* 0x00000000030592ca */ /* 0x000ff600000e0000 */
[----:B------:R-:W-:Y:S02]  /*48a0*/  @!UPT UIADD3 URZ, UPT, UPT, URZ, URZ, URZ ;  /* 0x000000fffffff290 */ /* 0x000fe4000fffe0ff */
[----:B------:R2:W-:Y:S01]  /*48b0*/  @!UP0 UTMALDG.3D [UR8], [UR4], desc[UR18] ;  /* 0x00001208040085b4 */ /* 0x0005e20008011000 */
[----:B------:R2:W-:Y:S01]  /*48c0*/  @!P1 SYNCS.ARRIVE.TRANS64.RED.A0TR RZ, [UR17+0x30], R8 ;  /* 0x00003008ffff99a7 */ /* 0x0005e20008300411 */
[----:B------:R-:W-:Y:S01]  /*48d0*/  SYNCS.ARRIVE.TRANS64.RED.A1T0 RZ, [UR48], RZ ;  /* 0x000000ffffff79a7 */ /* 0x000fe20008100430 */
[----:B------:R-:W-:Y:S05]  /*48e0*/  BRA.U UP2, `(.L_x_81) ;  /* 0xfffffff502747547 */ /* 0x000fea000b83ffff */
[----:B------:R-:W-:Y:S07]  /*48f0*/  MOV R0, UR17 ;  /* 0x0000001100007c02 */ /* 0x000fee0008000f00 */
.L_x_82:
[----:B---3--:R-:W-:-:S04]  /*4900*/  SHF.L.U32 R2, R11, 0x1f, RZ ;  /* 0x0000001f0b027819 */ /* 0x008fc800000006ff */
[----:B------:R3:W4:Y:S03]  /*4910*/  SYNCS.PHASECHK.TRANS64.TRYWAIT P0, [R0+URZ+0x38], R2 ;  /* 0x00003802000075a7 */ /* 0x00072600080011ff */
[----:B----4-:R-:W-:Y:S05]  /*4920*/  @!P0 NANOSLEEP.SYNCS 0x989680 ;  /* 0x009896800000895d */ /* 0x010fea0003900000 */
[----:B------:R-:W4:Y:S02]  /*4930*/  @!P0 SYNCS.PHASECHK.TRANS64 P0, [R0+URZ+0x38], R2 ;  /* 0x00003802000085a7 */ /* 0x000f2400080010ff */
[----:B-12-4-:R-:W-:Y:S05]  /*4940*/  @P0 EXIT ;  /* 0x000000000000094d */ /* 0x016fea0003800000 */
[----:B------:R-:W-:Y:S05]  /*4950*/  BRA `(.L_x_82) ;  /* 0xfffffffc00e87947 */ /* 0x000fea000383ffff */
.L_x_73:
[----:B------:R-:W-:-:S06]  /*4960*/  UISETP.GE.AND UP0, UPT, UR18, 0x4, UPT ;  /* 0x000000041200788c */ /* 0x000fcc000bf06270 */
[----:B------:R-:W-:-:S13]  /*4970*/  PLOP3.LUT P0, PT, PT, PT, UP0, 0x80, 0x8 ;  /* 0x000000000008781c */ /* 0x000fda0003f0f008 */
[----:B-1----:R-:W-:Y:S05]  /*4980*/  @!P0 EXIT ;  /* 0x000000000000894d */ /* 0x002fea0003800000 */
[----:B------:R-:W-:Y:S01]  /*4990*/  BAR.SYNC.DEFER_BLOCKING 0x6, 0xa0 ;  /* 0x0182800000007b1d */ /* 0x000fe20000010000 */
[C---:B------:R-:W-:Y:S02]  /*49a0*/  IMAD.SHL.U32 R7, R76.reuse, 0x40, RZ ;  /* 0x000000404c077824 */ /* 0x040fe400078e00ff */
[----:B------:R-:W-:Y:S02]  /*49b0*/  HFMA2 R81, -RZ, RZ, 0, 0 ;  /* 0x00000000ff517431 */ /* 0x000fe400000001ff */
[C---:B------:R-:W-:Y:S01]  /*49c0*/  IMAD.SHL.U32 R4, R76.reuse, 0x20, RZ ;  /* 0x000000204c047824 */ /* 0x040fe200078e00ff */
[----:B------:R-:W-:Y:S01]  /*49d0*/  CS2R R82, SRZ ;  /* 0x0000000000527805 */ /* 0x000fe2000001ff00 */
[----:B------:R-:W-:Y:S01]  /*49e0*/  IMAD.SHL.U32 R6, R76, 0x2, RZ ;  /* 0x000000024c067824 */ /* 0x000fe200078e00ff */
[----:B------:R-:W-:Y:S01]  /*49f0*/  UMOV UR44, 0x400 ;  /* 0x00000400002c7882 */ /* 0x000fe20000000000 */
[----:B------:R-:W-:Y:S01]  /*4a00*/  LOP3.LUT R5, R7, 0x180, RZ, 0xc0, !PT ;  /* 0x0000018007057812 */ /* 0x000fe200078ec0ff */
[----:B------:R-:W-:Y:S01]  /*4a10*/  ULEA UR44, UR48, UR44, 0x18 ;  /* 0x0000002c302c7291 */ /* 0x000fe2000f8ec0ff */
[----:B------:R-:W-:Y:S01]  /*4a20*/  LOP3.LUT R4, R4, 0xc00, RZ, 0xc0, !PT ;  /* 0x00000c0004047812 */ /* 0x000fe200078ec0ff */
[----:B------:R-:W1:Y:S01]  /*4a30*/  LDC.64 R72, c[0x0][0x888] ;  /* 0x00022200ff487b82 */ /* 0x000e620000000a00 */
[----:B------:R-:W-:Y:S01]  /*4a40*/  LOP3.LUT R6, R5, 0x20, R6, 0xf8, !PT ;  /* 0x0000002005067812 */ /* 0x000fe200078ef806 */
[----:B------:R-:W-:Y:S01]  /*4a50*/  IMAD.SHL.U32 R5, R76, 0x8, RZ ;  /* 0x000000084c057824 */ /* 0x000fe200078e00ff */
[----:B------:R-:W-:Y:S01]  /*4a60*/  LOP3.LUT R4, R4, 0x40, R7, 0xf8, !PT ;  /* 0x0000004004047812 */ /* 0x000fe200078ef807 */
[----:B------:R-:W-:Y:S01]  /*4a70*/  IMAD.U32 R37, R76, 0x10000, RZ ;  /* 0x000100004c257824 */ /* 0x000fe200078e00ff */
[----:B------:R-:W-:Y:S01]  /*4a80*/  UIADD3 UR4, UPT, UPT, UR44, 0x1200, URZ ;  /* 0x000012002c047890 */ /* 0x000fe2000fffe0ff */
[----:B------:R-:W-:Y:S01]  /*4a90*/  IMAD.MOV.U32 R36, RZ, RZ, RZ ;  /* 0x000000ffff247224 */ /* 0x000fe200078e00ff */
[----:B------:R-:W-:Y:S01]  /*4aa0*/  LOP3.LUT R5, R6, 0x30, R5, 0x78, !PT ;  /* 0x0000003006057812 */ /* 0x000fe200078e7805 */
[----:B------:R-:W2:Y:S01]  /*4ab0*/  LDC.64 R74, c[0x0][0x890] ;  /* 0x00022400ff4a7b82 */ /* 0x000ea20000000a00 */
[----:B------:R-:W-:Y:S01]  /*4ac0*/  LOP3.LUT R4, R4, 0x200, R7, 0xf8, !PT ;  /* 0x0000020004047812 */ /* 0x000fe200078ef807 */
[----:B------:R-:W-:Y:S01]  /*4ad0*/  IMAD.MOV.U32 R84, RZ, RZ, RZ ;  /* 0x000000ffff547224 */ /* 0x000fe200078e00ff */
[----:B------:R-:W-:Y:S01]  /*4ae0*/  LOP3.LUT R37, R37, 0x600000, RZ, 0xc0, !PT ;  /* 0x0060000025257812 */ /* 0x000fe200078ec0ff */
[----:B------:R-:W-:Y:S01]  /*4af0*/  IMAD.U32 R85, RZ, RZ, UR4 ;  /* 0x00000004ff557e24 */ /* 0x000fe2000f8e00ff */
[----:B------:R-:W-:Y:S01]  /*4b00*/  LOP3.LUT R78, R4, R5, RZ, 0xfc, !PT ;  /* 0x00000005044e7212 */ /* 0x000fe200078efcff */
[----:B------:R-:W3:Y:S01]  /*4b10*/  LDS R0, [UR44+0x100] ;  /* 0x0001002cff007984 */ /* 0x000ee20008000800 */
[----:B------:R-:W-:Y:S01]  /*4b20*/  IMAD.SHL.U32 R4, R76, 0x10, RZ ;  /* 0x000000104c047824 */ /* 0x000fe200078e00ff */
[----:B------:R-:W4:Y:S01]  /*4b30*/  LDC.64 R70, c[0x0][0x8b0] ;  /* 0x00022c00ff467b82 */ /* 0x000f220000000a00 */
[----:B------:R-:W-:Y:S01]  /*4b40*/  IADD3 R77, PT, PT, R78, UR44, RZ ;  /* 0x0000002c4e4d7c10 */ /* 0x000fe2000fffe0ff */
[----:B------:R-:W1:Y:S02]  /*4b50*/  LDCU UR50, c[0x0][0x370] ;  /* 0x00006e00ff3277ac */ /* 0x000e640008000800 */
[----:B------:R-:W-:Y:S01]  /*4b60*/  LOP3.LUT R4, R4, 0x20, RZ, 0xc0, !PT ;  /* 0x0000002004047812 */ /* 0x000fe200078ec0ff */
[----:B------:R-:W1:Y:S03]  /*4b70*/  LDCU.64 UR62, c[0x0][0x348] ;  /* 0x00006900ff3e77ac */ /* 0x000e660008000a00 */
[----:B------:R-:W1:Y:S01]  /*4b80*/  LDC.64 R68, c[0x0][0x8a8] ;  /* 0x00022a00ff447b82 */ /* 0x000e620000000a00 */
[----:B------:R-:W-:Y:S01]  /*4b90*/  IADD3 R77, PT, PT, -R4, 0x200, R77 ;  /* 0x00000200044d7810 */ /* 0x000fe20007ffe14d */
[----:B------:R-:W1:Y:S01]  /*4ba0*/  LDCU UR43, c[0x0][0xb0c] ;  /* 0x00016180ff2b77ac */ /* 0x000e620008000800 */
[----:B------:R-:W1:Y:S01]  /*4bb0*/  LDCU UR39, c[0x0][0xb30] ;  /* 0x00016600ff2777ac */ /* 0x000e620008000800 */
[----:B------:R-:W1:Y:S01]  /*4bc0*/  LDCU.64 UR58, c[0x0][0x888] ;  /* 0x00011100ff3a77ac */ /* 0x000e620008000a00 */
[----:B------:R-:W1:Y:S01]  /*4bd0*/  LDCU.64 UR40, c[0x0][0xb28] ;  /* 0x00016500ff2877ac */ /* 0x000e620008000a00 */
[----:B------:R-:W1:Y:S01]  /*4be0*/  LDCU.128 UR52, c[0x0][0xb10] ;  /* 0x00016200ff3477ac */ /* 0x000e620008000c00 */
[----:B------:R-:W1:Y:S01]  /*4bf0*/  LDCU UR49, c[0x0][0x374] ;  /* 0x00006e80ff3177ac */ /* 0x000e620008000800 */
[----:B------:R-:W-:Y:S01]  /*4c00*/  UIADD3 UR56, UPT, UPT, UR44, 0x200, URZ ;  /* 0x000002002c387890 */ /* 0x000fe2000fffe0ff */
[----:B---3--:R-:W-:-:S11]  /*4c10*/  IMAD.IADD R37, R0, 0x1, R37 ;  /* 0x0000000100257824 */ /* 0x008fd600078e0225 */
.L_x_100:
[----:B------:R-:W-:Y:S02]  /*4c20*/  LEA R3, R81, UR44, 0x3 ;  /* 0x0000002c51037c11 */ /* 0x000fe4000f8e18ff */
[----:B------:R-:W-:Y:S02]  /*4c30*/  SHF.L.U32 R0, R83, 0x1f, RZ ;  /* 0x0000001f53007819 */ /* 0x000fe400000006ff */
[----:B-1----:R-:W-:Y:S02]  /*4c40*/  LEA R4, R81, UR44, 0x4 ;  /* 0x0000002c51047c11 */ /* 0x002fe4000f8e20ff */
[----:B------:R-:W3:Y:S02]  /*4c50*/  SYNCS.PHASECHK.TRANS64.TRYWAIT P0, [R3+URZ+0x50], R0 ;  /* 0x00005000030075a7 */ /* 0x000ee400080011ff */
[----:B--23--:R-:W-:Y:S05]  /*4c60*/  @!P0 BRA `(.L_x_83) ;  /* 0x00000020008c8947 */ /* 0x00cfea0003800000 */
.L_x_130:
[----:B------:R-:W1:Y:S01]  /*4c70*/  LDS.128 R4, [R4+0xe0] ;  /* 0x0000e00004047984 */ /* 0x000e620000000c00 */
[----:B------:R-:W-:Y:S01]  /*4c80*/  UISETP.GE.AND UP0, UPT, UR42, 0x1, UPT ;  /* 0x000000012a00788c */ /* 0x000fe2000bf06270 */
[----:B------:R-:W-:Y:S01]  /*4c90*/  @!PT LDS RZ, [RZ] ;  /* 0x00000000fffff984 */ /* 0x000fe20000000800 */
[----:B------:R-:W-:Y:S01]  /*4ca0*/  @!PT LDS RZ, [RZ] ;  /* 0x00000000fffff984 */ /* 0x000fe20000000800 */
[----:B------:R-:W-:Y:S01]  /*4cb0*/  @!PT LDS RZ, [RZ] ;  /* 0x00000000fffff984 */ /* 0x000fe20000000800 */
[----:B------:R-:W-:Y:S01]  /*4cc0*/  @!PT LDS RZ, [RZ] ;  /* 0x00000000fffff984 */ /* 0x000fe20000000800 */
[----:B------:R2:W-:Y:S06]  /*4cd0*/  MEMBAR.ALL.CTA ;  /* 0x0000000000007992 */ /* 0x0005ec0000008000 */
[----:B--2---:R-:W2:Y:S01]  /*4ce0*/  FENCE.VIEW.ASYNC.S ;  /* 0x00000000000073c6 */ /* 0x004ea20000000000 */
[----:B-1----:R-:W-:Y:S11]  /*4cf0*/  LOP3.LUT P0, RZ, R6, 0x1, RZ, 0xc0, !PT ;  /* 0x0000000106ff7812 */ /* 0x002ff6000780c0ff */
[----:B------:R-:W-:Y:S02]  /*4d00*/  @!UPT UIADD3 URZ, UPT, UPT, URZ, URZ, URZ ;  /* 0x000000fffffff290 */ /* 0x000fe4000fffe0ff */
[----:B--2---:R-:W-:Y:S01]  /*4d10*/  VOTEU.ANY UP1, P0 ;  /* 0x0000000000ff7886 */ /* 0x004fe20000020100 */
[----:B------:R-:W-:Y:S01]  /*4d20*/  PLOP3.LUT P0, PT, PT, PT, UP1, 0x80, 0x8 ;  /* 0x000000000008781c */ /* 0x000fe20003f0f018 */
[----:B------:R-:W-:Y:S11]  /*4d30*/  UP2UR UR47, UPR, URZ, 0x2 ;  /* 0x00000002ff2f7883 */ /* 0x000ff60008000000 */
[----:B------:R-:W-:Y:S01]  /*4d40*/  @!UPT UIADD3 URZ, UPT, UPT, URZ, URZ, URZ ;  /* 0x000000fffffff290 */ /* 0x000fe2000fffe0ff */
[----:B---3--:R-:W-:Y:S02]  /*4d50*/  @P0 SHF.R.U32.HI R0, RZ, 0x10, R5 ;  /* 0x00000010ff000819 */ /* 0x008fe40000011605 */
        /* <DEDUP_REMOVED lines=12> */
[----:B------:R-:W2:Y:S01]  /*4e20*/  LDCU UR12, c[0x0][0xb20] ;  /* 0x00016400ff0c77ac */ /* 0x000ea20008000800 */
[----:B------:R-:W-:Y:S02]  /*4e30*/  UIMAD.WIDE.U32 UR4, UR49, UR55, URZ ;  /* 0x00000037310472a5 */ /* 0x000fe4000f8e00ff */
[----:B------:R-:W-:Y:S02]  /*4e40*/  UIMAD.WIDE.U32 UR6, UR50, UR52, URZ ;  /* 0x00000034320672a5 */ /* 0x000fe4000f8e00ff */
[----:B------:R-:W-:Y:S02]  /*4e50*/  UISETP.NE.AND UP0, UPT, UR54, 0x1, UPT ;  /* 0x000000013600788c */ /* 0x000fe4000bf05270 */
[----:B------:R-:W-:Y:S02]  /*4e60*/  UIMAD.WIDE.U32 UR8, UR37, UR55, URZ ;  /* 0x00000037250872a5 */ /* 0x000fe4000f8e00ff */
[----:B------:R-:W-:Y:S02]  /*4e70*/  UIMAD.WIDE.U32 UR10, UR38, UR52, URZ ;  /* 0x00000034260a72a5 */ /* 0x000fe4000f8e00ff */
[----:B------:R-:W-:Y:S02]  /*4e80*/  UISETP.NE.AND UP1, UPT, UR43, 0x1, UPT ;  /* 0x000000012b00788c */ /* 0x000fe4000bf25270 */
[----:B------:R-:W-:Y:S01]  /*4e90*/  UISETP.NE.AND UP2, UPT, UR42, 0x1, UPT ;  /* 0x000000012a00788c */ /* 0x000fe2000bf45270 */
[----:B------:R-:W-:Y:S02]  /*4ea0*/  UMOV UR4, UR5 ;  /* 0x0000000500047c82 */ /* 0x000fe40008000000 */
[----:B--2---:R-:W-:Y:S03]  /*4eb0*/  USHF.R.U32.HI UR5, URZ, UR12, UR4 ;  /* 0x0000000cff057299 */ /* 0x004fe60008011604 */
[----:B------:R-:W-:Y:S02]  /*4ec0*/  UMOV UR4, UR7 ;  /* 0x0000000700047c82 */ /* 0x000fe40008000000 */
[----:B------:R-:W-:Y:S02]  /*4ed0*/  USHF.R.U32.HI UR7, URZ, UR53, UR4 ;  /* 0x00000035ff077299 */ /* 0x000fe40008011604 */
[----:B------:R-:W-:Y:S02]  /*4ee0*/  USEL UR4, UR49, UR5, !UP0 ;  /* 0x0000000531047287 */ /* 0x000fe4000c000000 */
[----:B------:R-:W-:Y:S01]  /*4ef0*/  USEL UR7, UR50, UR7, !UP1 ;  /* 0x0000000732077287 */ /* 0x000fe2000c800000 */
[----:B------:R-:W-:Y:S01]  /*4f00*/  UMOV UR5, UR9 ;  /* 0x0000000900057c82 */ /* 0x000fe20008000000 */
[----:B------:R-:W-:Y:S02]  /*4f10*/  UIMAD.WIDE.U32 UR8, UR4, UR40, URZ ;  /* 0x00000028040872a5 */ /* 0x000fe4000f8e00ff */
[----:B------:R-:W-:Y:S03]  /*4f20*/  USHF.R.U32.HI UR6, URZ, UR12, UR5 ;  /* 0x0000000cff067299 */ /* 0x000fe60008011605 */
[----:B------:R-:W-:Y:S01]  /*4f30*/  UMOV UR5, UR11 ;  /* 0x0000000b00057c82 */ /* 0x000fe20008000000 */
[----:B------:R-:W-:Y:S02]  /*4f40*/  UIMAD.WIDE.U32 UR10, UR7, UR40, URZ ;  /* 0x00000028070a72a5 */ /* 0x000fe4000f8e00ff */
[----:B------:R-:W-:Y:S02]  /*4f50*/  USHF.R.U32.HI UR12, URZ, UR53, UR5 ;  /* 0x00000035ff0c7299 */ /* 0x000fe40008011605 */
[----:B------:R-:W-:Y:S01]  /*4f60*/  USEL UR6, UR37, UR6, !UP0 ;  /* 0x0000000625067287 */ /* 0x000fe2000c000000 */
[----:B------:R-:W-:Y:S02]  /*4f70*/  UMOV UR5, UR9 ;  /* 0x0000000900057c82 */ /* 0x000fe40008000000 */
[----:B------:R-:W-:Y:S01]  /*4f80*/  UMOV UR10, UR11 ;  /* 0x0000000b000a7c82 */ /* 0x000fe20008000000 */
[----:B------:R-:W-:Y:S02]  /*4f90*/  @UP2 USHF.R.U32.HI UR4, URZ, UR41, UR5 ;  /* 0x00000029ff042299 */ /* 0x000fe40008011605 */
[----:B------:R-:W-:Y:S02]  /*4fa0*/  @UP2 USHF.R.U32.HI UR7, URZ, UR41, UR10 ;  /* 0x00000029ff072299 */ /* 0x000fe4000801160a */
[----:B------:R-:W-:Y:S02]  /*4fb0*/  UIMAD UR4, UR42, UR4, URZ ;  /* 0x000000042a0472a4 */ /* 0x000fe4000f8e02ff */
[----:B------:R-:W-:Y:S02]  /*4fc0*/  UIMAD.WIDE.U32 UR10, UR6, UR40, URZ ;  /* 0x00000028060a72a5 */ /* 0x000fe4000f8e00ff */
[----:B------:R-:W-:Y:S02]  /*4fd0*/  USEL UR5, UR38, UR12, !UP1 ;  /* 0x0000000c26057287 */ /* 0x000fe4000c800000 */
[----:B------:R-:W-:Y:S02]  /*4fe0*/  UIMAD UR8, UR42, UR7, URZ ;  /* 0x000000072a0872a4 */ /* 0x000fe4000f8e02ff */
[----:B------:R-:W-:Y:S03]  /*4ff0*/  UISETP.GE.AND UP0, UPT, UR6, UR4, UPT ;  /* 0x000000040600728c */ /* 0x000fe6000bf06270 */
[----:B------:R-:W-:Y:S01]  /*5000*/  UMOV UR4, UR11 ;  /* 0x0000000b00047c82 */ /* 0x000fe20008000000 */
[----:B------:R-:W-:Y:S02]  /*5010*/  UISETP.GE.OR UP0, UPT, UR5, UR8, UP0 ;  /* 0x000000080500728c */ /* 0x000fe40008706670 */
[----:B------:R-:W-:Y:S02]  /*5020*/  USHF.R.U32.HI UR4, URZ, UR41, UR4 ;  /* 0x00000029ff047299 */ /* 0x000fe40008011604 */
[----:B------:R-:W-:Y:S02]  /*5030*/  UIMAD.WIDE.U32 UR8, UR5, UR40, URZ ;  /* 0x00000028050872a5 */ /* 0x000fe4000f8e00ff */
[----:B------:R-:W-:Y:S02]  /*5040*/  USEL UR11, UR6, UR4, !UP2 ;  /* 0x00000004060b7287 */ /* 0x000fe4000d000000 */
[----:B------:R-:W-:Y:S02]  /*5050*/  UIADD3 UR8, UPT, UPT, -UR5, URZ, URZ ;  /* 0x000000ff05087290 */ /* 0x000fe4000fffe1ff */
[----:B------:R-:W-:Y:S01]  /*5060*/  UIADD3 UR10, UPT, UPT, -UR11, URZ, URZ ;  /* 0x000000ff0b0a7290 */ /* 0x000fe2000fffe1ff */
[----:B------:R-:W-:Y:S01]  /*5070*/  @!UP0 UMOV UR4, UR9 ;  /* 0x0000000900048c82 */ /* 0x000fe20008000000 */
[----:B------:R-:W-:Y:S02]  /*5080*/  UIADD3 UR9, UPT, UPT, -UR6, URZ, URZ ;  /* 0x000000ff06097290 */ /* 0x000fe4000fffe1ff */
[----:B------:R-:W-:Y:S02]  /*5090*/  @!UP0 USHF.R.U32.HI UR4, URZ, UR41, UR4 ;  /* 0x00000029ff048299 */ /* 0x000fe40008011604 */
[----:B------:R-:W-:Y:S02]  /*50a0*/  UIMAD UR10, UR42, UR10, UR6 ;  /* 0x0000000a2a0a72a4 */ /* 0x000fe4000f8e0206 */
[----:B------:R-:W-:Y:S04]  /*50b0*/  @!UP0 USEL UR4, UR5, UR4, !UP2 ;  /* 0x0000000405048287 */ /* 0x000fe8000d000000 */
[----:B------:R-:W-:Y:S02]  /*50c0*/  @!UP0 UIMAD UR10, UR7, UR10, UR4 ;  /* 0x0000000a070a82a4 */ /* 0x000fe4000f8e0204 */
[----:B------:R-:W-:Y:S02]  /*50d0*/  @!UP0 UIADD3 UR11, UPT, UPT, UR11, -UR4, URZ ;  /* 0x800000040b0b8290 */ /* 0x000fe4000fffe0ff */
[----:B------:R-:W-:Y:S02]  /*50e0*/  UIMAD UR7, UR43, UR8, UR38 ;  /* 0x000000082b0772a4 */ /* 0x000fe4000f8e0226 */
[----:B------:R-:W-:Y:S02]  /*50f0*/  @!UP0 UIMAD UR6, UR11, UR42, UR5 ;  /* 0x0000002a0b0682a4 */ /* 0x000fe4000f8e0205 */
[----:B------:R-:W-:Y:S01]  /*5100*/  UIMAD UR4, UR54, UR9, UR37 ;  /* 0x00000009360472a4 */ /* 0x000fe2000f8e0225 */
[----:B------:R-:W-:Y:S02]  /*5110*/  @!UP0 UMOV UR5, UR10 ;  /* 0x0000000a00058c82 */ /* 0x000fe40008000000 */
[----:B------:R-:W-:Y:S02]  /*5120*/  UIMAD UR38, UR5, UR43, UR7 ;  /* 0x0000002b052672a4 */ /* 0x000fe4000f8e0207 */
[----:B------:R-:W-:Y:S11]  /*5130*/  UIMAD UR37, UR6, UR54, UR4 ;  /* 0x00000036062572a4 */ /* 0x000ff6000f8e0204 */
[----:B------:R-:W-:Y:S01]  /*5140*/  @!UPT UIADD3 URZ, UPT, UPT, URZ, URZ, URZ ;  /* 0x000000fffffff290 */ /* 0x000fe2000fffe0ff */
.L_x_84:
[----:B------:R-:W-:Y:S01]  /*5150*/  UISETP.NE.AND UP0, UPT, UR39, 0x1, UPT ;  /* 0x000000012700788c */ /* 0x000fe2000bf05270 */
[----:B------:R-:W-:Y:S10]  /*5160*/  IADD3 R81, PT, PT, R81, 0x1, RZ ;  /* 0x0000000151517810 */ /* 0x000ff40007ffe0ff */
[----:B------:R-:W2:Y:S01]  /*5170*/  @!UP0 LDCU.128 UR12, c[0x0][0xb10] ;  /* 0x00016200ff0c87ac */ /* 0x000ea20008000c00 */
[----:B------:R-:W3:Y:S01]  /*5180*/  @!UP0 LDCU UR5, c[0x0][0xb0c] ;  /* 0x00016180ff0587ac */ /* 0x000ee20008000800 */
[----:B------:R-:W4:Y:S01]  /*5190*/  @!UP0 LDCU UR10, c[0x0][0xb20] ;  /* 0x00016400ff0a87ac */ /* 0x000f220008000800 */
[----:B--2---:R-:W-:Y:S02]  /*51a0*/  UIMAD.WIDE.U32 UR8, UR38, UR12, URZ ;  /* 0x0000000c260872a5 */ /* 0x004fe4000f8e00ff */
[----:B------:R-:W-:Y:S02]  /*51b0*/  UIMAD.WIDE.U32 UR6, UR37, UR15, URZ ;  /* 0x0000000f250672a5 */ /* 0x000fe4000f8e00ff */
[----:B------:R-:W-:Y:S03]  /*51c0*/  @!UP0 UISETP.NE.AND UP1, UPT, UR14, 0x1, UPT ;  /* 0x000000010e00888c */ /* 0x000fe6000bf25270 */
[----:B------:R-:W-:Y:S01]  /*51d0*/  @!UP0 UMOV UR4, UR9 ;  /* 0x0000000900048c82 */ /* 0x000fe20008000000 */
[----:B---3--:R-:W-:Y:S02]  /*51e0*/  @!UP0 UISETP.NE.AND UP2, UPT, UR5, 0x1, UPT ;  /* 0x000000010500888c */ /* 0x008fe4000bf45270 */
[----:B------:R-:W-:Y:S01]  /*51f0*/  @!UP0 USHF.R.U32.HI UR4, URZ, UR13, UR4 ;  /* 0x0000000dff048299 */ /* 0x000fe20008011604 */
[----:B------:R-:W-:Y:S02]  /*5200*/  @!UP0 UMOV UR6, UR7 ;  /* 0x0000000700068c82 */ /* 0x000fe40008000000 */
[----:B----4-:R-:W-:Y:S02]  /*5210*/  @!UP0 USHF.R.U32.HI UR6, URZ, UR10, UR6 ;  /* 0x0000000aff068299 */ /* 0x010fe40008011606 */
[----:B------:R-:W-:Y:S02]  /*5220*/  @!UP0 USEL UR7, UR38, UR4, !UP2 ;  /* 0x0000000426078287 */ /* 0x000fe4000d000000 */
[----:B------:R-:W-:Y:S04]  /*5230*/  @!UP0 USEL UR6, UR37, UR6, !UP1 ;  /* 0x0000000625068287 */ /* 0x000fe8000c800000 */
[----:B------:R-:W-:Y:S02]  /*5240*/  @!UP0 UIADD3 UR4, UPT, UPT, -UR7, UR6, URZ ;  /* 0x0000000607048290 */ /* 0x000fe4000fffe1ff */
[----:B------:R-:W-:Y:S02]  /*5250*/  @!UP0 UIADD3 UR6, UPT, UPT, UR7, -UR6, URZ ;  /* 0x8000000607068290 */ /* 0x000fe4000fffe0ff */
[----:B------:R-:W-:Y:S02]  /*5260*/  @!UP0 UIMAD UR38, UR4, UR5, UR38 ;  /* 0x00000005042682a4 */ /* 0x000fe4000f8e0226 */
[----:B------:R-:W-:Y:S02]  /*5270*/  @!UP0 UIMAD UR37, UR6, UR14, UR37 ;  /* 0x0000000e062582a4 */ /* 0x000fe4000f8e0225 */
[----:B------:R-:W-:Y:S09]  /*5280*/  ULOP3.LUT UP0, URZ, UR56, 0x1b0, URZ, 0xc0, !UPT ;  /* 0x000001b038ff7892 */ /* 0x000ff2000f80c0ff */
[----:B------:R-:W-:Y:S05]  /*5290*/  BRA.U !UP0, `(.L_x_85) ;  /* 0x0000000108407547 */ /* 0x000fea000b800000 */
[----:B------:R-:W2:Y:S01]  /*52a0*/  LDCU.64 UR8, c[0x4][0x80] ;  /* 0x01001000ff0877ac */ /* 0x000ea20008000a00 */
[----:B------:R-:W-:Y:S01]  /*52b0*/  MOV R3, 0x0 ;  /* 0x0000000000037802 */ /* 0x000fe20000000f00 */
[----:B------:R-:W-:Y:S02]  /*52c0*/  HFMA2 R12, -RZ, RZ, 0, 5.9604644775390625e-08 ;  /* 0x00000001ff0c7431 */ /* 0x000fe400000001ff */
[----:B------:R-:W-:Y:S02]  /*52d0*/  IMAD.MOV.U32 R8, RZ, RZ, 0x70 ;  /* 0x00000070ff087424 */ /* 0x000fe400078e00ff */
[----:B------:R-:W-:Y:S01]  /*52e0*/  IMAD.MOV.U32 R13, RZ, RZ, RZ ;  /* 0x000000ffff0d7224 */ /* 0x000fe200078e00ff */
[----:B------:R-:W3:Y:S01]  /*52f0*/  LDCU.64 UR6, c[0x4][0x88] ;  /* 0x01001100ff0677ac */ /* 0x000ee20008000a00 */
[----:B------:R-:W4:Y:S01]  /*5300*/  LDC.64 R2, c[0x4][R3] ;  /* 0x0100000003027b82 */ /* 0x000f220000000a00 */
[----:B------:R-:W1:Y:S01]  /*5310*/  LDCU.64 UR4, c[0x4][0x8] ;  /* 0x01000100ff0477ac */ /* 0x000e620008000a00 */
[----:B--2---:R-:W-:Y:S01]  /*5320*/  MOV R5, UR9 ;  /* 0x0000000900057c02 */ /* 0x004fe20008000f00 */
[----:B------:R-:W-:Y:S01]  /*5330*/  IMAD.U32 R4, RZ, RZ, UR8 ;  /* 0x00000008ff047e24 */ /* 0x000fe2000f8e00ff */
[----:B---3--:R-:W-:Y:S01]  /*5340*/  MOV R7, UR7 ;  /* 0x0000000700077c02 */ /* 0x008fe20008000f00 */
[----:B------:R-:W-:Y:S01]  /*5350*/  IMAD.U32 R6, RZ, RZ, UR6 ;  /* 0x00000006ff067e24 */ /* 0x000fe2000f8e00ff */
[----:B-1----:R-:W-:Y:S01]  /*5360*/  MOV R11, UR5 ;  /* 0x00000005000b7c02 */ /* 0x002fe20008000f00 */
[----:B------:R-:W-:Y:S02]  /*5370*/  IMAD.U32 R10, RZ, RZ, UR4 ;  /* 0x00000004ff0a7e24 */ /* 0x000fe4000f8e00ff */
[----:B------:R-:W-:Y:S07]  /*5380*/  LEPC R20, `(.L_x_85) ;  /* 0x000000001014794e */ /* 0x000fee0000000000 */
[----:B----45:R-:W-:Y:S05]  /*5390*/  CALL.ABS.NOINC R2 ;  /* 0x0000000002007343 */ /* 0x030fea0003c00000 */
.L_x_85:
[----:B------:R-:W-:Y:S01]  /*53a0*/  LOP3.LUT P0, RZ, R85, 0x1b0, RZ, 0xc0, !PT ;  /* 0x000001b055ff7812 */ /* 0x000fe2000780c0ff */
[----:B------:R-:W-:Y:S11]  /*53b0*/  BSSY.RECONVERGENT B6, `(.L_x_86) ;  /* 0x0000013000067945 */ /* 0x000ff60003800200 */
[----:B------:R-:W-:Y:S01]  /*53c0*/  @!UPT UIADD3 URZ, UPT, UPT, URZ, URZ, URZ ;  /* 0x000000fffffff290 */ /* 0x000fe2000fffe0ff */
[----:B------:R-:W-:Y:S05]  /*53d0*/  @!P0 BRA `(.L_x_87) ;  /* 0x0000000000408947 */ /* 0x000fea0003800000 */
        /* <DEDUP_REMOVED lines=16> */
.L_x_87:
[----:B------:R-:W-:Y:S05]  /*54e0*/  BSYNC.RECONVERGENT B6 ;  /* 0x0000000000067941 */ /* 0x000fea0003800200 */
.L_x_86:
[----:B------:R-:W-:Y:S01]  /*54f0*/  ISETP.NE.U32.AND P3, PT, R74, RZ, PT ;  /* 0x000000ff4a00720c */ /* 0x000fe20003f65070 */
[----:B------:R-:W-:Y:S01]  /*5500*/  UISETP.NE.AND UP1, UPT, UR61, URZ, UPT ;  /* 0x000000ff3d00728c */ /* 0x000fe2000bf25270 */
[----:B------:R-:W-:Y:S02]  /*5510*/  ISETP.NE.U32.AND P4, PT, R70, RZ, PT ;  /* 0x000000ff4600720c */ /* 0x000fe40003f85070 */
[----:B------:R-:W-:Y:S02]  /*5520*/  ISETP.NE.AND.EX P3, PT, R75, RZ, PT, P3 ;  /* 0x000000ff4b00720c */ /* 0x000fe40003f65330 */
[----:B------:R-:W-:Y:S02]  /*5530*/  PLOP3.LUT P1, PT, PT, PT, PT, 0x8, 0x80 ;  /* 0x000000000080781c */ /* 0x000fe40003f2e170 */
[----:B------:R-:W-:Y:S02]  /*5540*/  PLOP3.LUT P0, PT, PT, PT, UP1, 0x80, 0x8 ;  /* 0x000000000008781c */ /* 0x000fe40003f0f018 */
[----:B------:R-:W-:Y:S02]  /*5550*/  ISETP.NE.AND.EX P4, PT, R71, RZ, PT, P4 ;  /* 0x000000ff4700720c */ /* 0x000fe40003f85340 */
[----:B------:R-:W2:Y:S09]  /*5560*/  @UP1 LDCU.64 UR4, c[0x0][0x888] ;  /* 0x00011100ff0417ac */ /* 0x000eb20008000a00 */
[----:B------:R-:W-:Y:S01]  /*5570*/  @P0 PLOP3.LUT P1, PT, P3, PT, PT, 0x80, 0x8 ;  /* 0x000000000008081c */ /* 0x000fe20001f2f070 */
[----:B--2---:R-:W-:Y:S04]  /*5580*/  @UP1 UISETP.NE.U32.AND UP0, UPT, UR4, URZ, UPT ;  /* 0x000000ff0400128c */ /* 0x004fe8000bf05070 */
[----:B------:R-:W-:Y:S04]  /*5590*/  @UP1 UISETP.NE.AND.EX UP0, UPT, UR5, URZ, UPT, UP0 ;  /* 0x000000ff0500128c */ /* 0x000fe8000bf05300 */
[----:B------:R-:W-:Y:S01]  /*55a0*/  @UP1 USEL UR4, URZ, 0xffffffff, UP0 ;  /* 0xffffffffff041887 */ /* 0x000fe20008000000 */
[----:B------:R-:W-:Y:S11]  /*55b0*/  @!P3 BRA `(.L_x_88) ;  /* 0x000000000030b947 */ /* 0x000ff60003800000 */
[----:B------:R-:W-:Y:S01]  /*55c0*/  ISETP.NE.U32.AND P2, PT, R72, RZ, PT ;  /* 0x000000ff4800720c */ /* 0x000fe20003f45070 */
[----:B------:R-:W2:Y:S01]  /*55d0*/  LDCU.64 UR6, c[0x0][0x358] ;  /* 0x00006b00ff0677ac */ /* 0x000ea20008000a00 */
[----:B------:R-:W-:Y:S02]  /*55e0*/  IMAD.MOV.U32 R79, RZ, RZ, 0x1 ;  /* 0x00000001ff4f7424 */ /* 0x000fe400078e00ff */
[----:B------:R-:W-:Y:S11]  /*55f0*/  ISETP.NE.AND.EX P2, PT, R73, RZ, PT, P2 ;  /* 0x000000ff4900720c */ /* 0x000ff60003f45320 */
[----:B------:R-:W-:Y:S02]  /*5600*/  @!UPT UIADD3 URZ, UPT, UPT, URZ, URZ, URZ ;  /* 0x000000fffffff290 */ /* 0x000fe4000fffe0ff */
[----:B------:R-:W3:Y:S01]  /*5610*/  @P2 LDC.64 R2, c[0x0][0x888] ;  /* 0x00022200ff022b82 */ /* 0x000ee20000000a00 */
[----:B-1----:R-:W-:Y:S04]  /*5620*/  @P2 IMAD R0, R74, UR36, RZ ;  /* 0x000000244a002c24 */ /* 0x002fe8000f8e02ff */
[----:B---3--:R-:W-:Y:S04]  /*5630*/  @P2 IMAD.WIDE R2, R0, 0x4, R2 ;  /* 0x0000000400022825 */ /* 0x008fe800078e0202 */
[----:B------:R-:W-:Y:S01]  /*5640*/  HFMA2 R0, -RZ, RZ, 0, 5.9604644775390625e-08 ;  /* 0x00000001ff007431 */ /* 0x000fe200000001ff */
[----:B--2--5:R2:W5:Y:S04]  /*5650*/  @P2 LDG.E R39, desc[UR6][R2.64] ;  /* 0x0000000602272981 */ /* 0x024568000c1e1900 */
[----:B------:R-:W-:Y:S01]  /*5660*/  @!P2 PRMT R79, R0, 0x7610, R79 ;  /* 0x00007610004fa816 */ /* 0x000fe2000000004f */
[----:B--2---:R-:W3:Y:S06]  /*5670*/  @!P2 LDC R39, c[0x0][0x880] ;  /* 0x00022000ff27ab82 */ /* 0x004eec0000000800 */
.L_x_88:
[----:B------:R-:W-:Y:S05]  /*5680*/  @!P4 BRA `(.L_x_89) ;  /* 0x000000000024c947 */ /* 0x000fea0003800000 */
[----:B------:R-:W-:Y:S01]  /*5690*/  ISETP.NE.U32.AND P2, PT, R68, RZ, PT ;  /* 0x000000ff4400720c */ /* 0x000fe20003f45070 */
[----:B------:R-:W2:Y:S03]  /*56a0*/  LDCU.64 UR6, c[0x0][0x358] ;  /* 0x00006b00ff0677ac */ /* 0x000ea60008000a00 */
[----:B------:R-:W-:Y:S11]  /*56b0*/  ISETP.NE.AND.EX P2, PT, R69, RZ, PT, P2 ;  /* 0x000000ff4500720c */ /* 0x000ff60003f45320 */
[----:B------:R-:W-:Y:S02]  /*56c0*/  @!UPT UIADD3 URZ, UPT, UPT, URZ, URZ, URZ ;  /* 0x000000fffffff290 */ /* 0x000fe4000fffe0ff */
[----:B------:R-:W4:Y:S01]  /*56d0*/  @P2 LDC.64 R2, c[0x0][0x8a8] ;  /* 0x00022a00ff022b82 */ /* 0x000f220000000a00 */
[----:B-1----:R-:W-:Y:S04]  /*56e0*/  @P2 IMAD R0, R70, UR36, RZ ;  /* 0x0000002446002c24 */ /* 0x002fe8000f8e02ff */
[----:B----4-:R-:W-:Y:S05]  /*56f0*/  @P2 IMAD.WIDE R2, R0, 0x4, R2 ;  /* 0x0000000400022825 */ /* 0x010fea00078e0202 */
[----:B--2--5:R2:W5:Y:S02]  /*5700*/  @P2 LDG.E R38, desc[UR6][R2.64] ;  /* 0x0000000602262981 */ /* 0x024564000c1e1900 */
[----:B--2---:R-:W4:Y:S02]  /*5710*/  @!P2 LDC R38, c[0x0][0x8a0] ;  /* 0x00022800ff26ab82 */ /* 0x004f240000000800 */
.L_x_89:
[----:B---3-5:R-:W-:Y:S01]  /*5720*/  @P0 FSETP.NEU.AND P4, PT, R39, RZ, PT ;  /* 0x000000ff2700020b */ /* 0x028fe20003f8d000 */
[----:B-1----:R-:W-:Y:S01]  /*5730*/  IMAD.U32 R0, RZ, RZ, UR4 ;  /* 0x00000004ff007e24 */ /* 0x002fe2000f8e00ff */
[----:B------:R-:W-:Y:S01]  /*5740*/  @P0 LOP3.LUT P2, RZ, R79, 0xff, RZ, 0xc0, !PT ;  /* 0x000000ff4fff0812 */ /* 0x000fe2000784c0ff */
[----:B------:R-:W-:Y:S01]  /*5750*/  BSSY B1, `(.L_x_90) ;  /* 0x0000039000017945 */ /* 0x000fe20003800000 */
[----:B------:R-:W-:Y:S02]  /*5760*/  @P0 SEL R2, RZ, 0xffffffff, P4 ;  /* 0xffffffffff020807 */ /* 0x000fe40002000000 */
[----:B------:R-:W-:Y:S02]  /*5770*/  CS2R R66, SRZ ;  /* 0x0000000000427805 */ /* 0x000fe4000001ff00 */
[----:B------:R-:W-:Y:S02]  /*5780*/  LEA R22, R36, UR44, 0x3 ;  /* 0x0000002c24167c11 */ /* 0x000fe4000f8e18ff */
[----:B------:R-:W-:Y:S02]  /*5790*/  CS2R R64, SRZ ;  /* 0x0000000000407805 */ /* 0x000fe4000001ff00 */
[----:B------:R-:W-:Y:S02]  /*57a0*/  @P1 SEL R2, R0, R2, !P2 ;  /* 0x0000000200021207 */ /* 0x000fe40005000000 */
[----:B------:R-:W-:Y:S02]  /*57b0*/  CS2R R18, SRZ ;  /* 0x0000000000127805 */ /* 0x000fe4000001ff00 */
[----:B------:R-:W-:Y:S02]  /*57c0*/  SHF.L.U32 R3, R84, 0x1f, RZ ;  /* 0x0000001f54037819 */ /* 0x000fe400000006ff */
[----:B------:R-:W-:Y:S02]  /*57d0*/  CS2R R16, SRZ ;  /* 0x0000000000107805 */ /* 0x000fe4000001ff00 */
[----:B------:R-:W-:Y:S02]  /*57e0*/  @P0 LOP3.LUT R2, R2, 0x1, RZ, 0xc0, !PT ;  /* 0x0000000102020812 */ /* 0x000fe400078ec0ff */
[----:B------:R-:W-:Y:S02]  /*57f0*/  PLOP3.LUT P5, PT, PT, PT, PT, 0x8, 0x80 ;  /* 0x000000000080781c */ /* 0x000fe40003fae170 */
[----:B------:R-:W-:Y:S02]  /*5800*/  ISETP.NE.U32.OR P1, PT, R2, 0x1, !P0 ;  /* 0x000000010200780c */ /* 0x000fe40004725470 */
[----:B------:R-:W-:Y:S11]  /*5810*/  LEA.HI R2, R36, R36, RZ, 0x1 ;  /* 0x0000002424027211 */ /* 0x000ff600078f08ff */
[----:B------:R-:W-:Y:S04]  /*5820*/  @P1 SHF.L.U32 R0, R82, 0x1f, RZ ;  /* 0x0000001f52001819 */ /* 0x000fe800000006ff */
[----:B------:R1:W2:Y:S01]  /*5830*/  @P1 SYNCS.PHASECHK.TRANS64.TRYWAIT P0, [UR44+0x30], R0 ;  /* 0x00003000ff0015a7 */ /* 0x0002a2000800112c */
[----:B------:R3:W3:Y:S01]  /*5840*/  SYNCS.PHASECHK.TRANS64.TRYWAIT P4, [R22+URZ+0x70], R3 ;  /* 0x00007003160075a7 */ /* 0x0006e200080811ff */
[C---:B-1----:R-:W-:Y:S01]  /*5850*/  IMAD.SHL.U32 R0, R2.reuse, 0x20, RZ ;  /* 0x0000002002007824 */ /* 0x042fe200078e00ff */
[----:B------:R-:W-:Y:S04]  /*5860*/  LOP3.LUT R2, R2, 0xffe, RZ, 0xc0, !PT ;  /* 0x00000ffe02027812 */ /* 0x000fe800078ec0ff */
[----:B------:R-:W-:Y:S01]  /*5870*/  LOP3.LUT R0, R0, 0xffffffc0, RZ, 0xc0, !PT ;  /* 0xffffffc000007812 */ /* 0x000fe200078ec0ff */
[----:B------:R-:W-:Y:S04]  /*5880*/  IMAD.IADD R2, R36, 0x1, -R2 ;  /* 0x0000000124027824 */ /* 0x000fe800078e0a02 */
[----:B------:R-:W-:Y:S04]  /*5890*/  IMAD.IADD R0, R37, 0x1, R0 ;  /* 0x0000000125007824 */ /* 0x000fe800078e0200 */
[----:B------:R-:W-:Y:S01]  /*58a0*/  IMAD R2, R2, 0x100000, R0 ;  /* 0x0010000002027824 */ /* 0x000fe200078e0200 */
[----:B--2---:R-:W-:Y:S01]  /*58b0*/  @P1 PLOP3.LUT P5, PT, P0, PT, PT, 0x8, 0x80 ;  /* 0x000000000080181c */ /* 0x004fe200007ae170 */
[----:B------:R-:W-:Y:S01]  /*58c0*/  @!UPT UIADD3 URZ, UPT, UPT, URZ, URZ, URZ ;  /* 0x000000fffffff290 */ /* 0x000fe2000fffe0ff */
[----:B---3--:R-:W-:Y:S11]  /*58d0*/  @!P1 BRA `(.L_x_91) ;  /* 0x0000000000809947 */ /* 0x008ff60003800000 */
[----:B------:R-:W-:Y:S01]  /*58e0*/  ISETP.NE.U32.AND P0, PT, RZ, UR58, PT ;  /* 0x0000003aff007c0c */ /* 0x000fe2000bf05070 */
[----:B------:R-:W-:Y:S01]  /*58f0*/  BSSY B0, `(.L_x_92) ;  /* 0x0000012000007945 */ /* 0x000fe20003800000 */
[----:B------:R-:W-:Y:S02]  /*5900*/  FSETP.NEU.AND P2, PT, R39, RZ, PT ;  /* 0x000000ff2700720b */ /* 0x000fe40003f4d000 */
[----:B------:R-:W-:Y:S02]  /*5910*/  CS2R R18, SRZ ;  /* 0x0000000000127805 */ /* 0x000fe4000001ff00 */
[----:B------:R-:W-:Y:S02]  /*5920*/  ISETP.NE.AND.EX P0, PT, RZ, UR59, PT, P0 ;  /* 0x0000003bff007c0c */ /* 0x000fe4000bf05300 */
[----:B------:R-:W-:Y:S02]  /*5930*/  CS2R R16, SRZ ;  /* 0x0000000000107805 */ /* 0x000fe4000001ff00 */
[----:B------:R-:W-:Y:S02]  /*5940*/  LOP3.LUT P1, RZ, R79, 0xff, RZ, 0xc0, !PT ;  /* 0x000000ff4fff7812 */ /* 0x000fe4000782c0ff */
[----:B------:R-:W-:Y:S02]  /*5950*/  CS2R R66, SRZ ;  /* 0x0000000000427805 */ /* 0x000fe4000001ff00 */
[----:B------:R-:W-:Y:S02]  /*5960*/  SEL R0, RZ, 0xffffffff, P2 ;  /* 0xffffffffff007807 */ /* 0x000fe40001000000 */
[----:B------:R-:W-:Y:S02]  /*5970*/  CS2R R64, SRZ ;  /* 0x0000000000407805 */ /* 0x000fe4000001ff00 */
[----:B------:R-:W-:Y:S04]  /*5980*/  SEL R4, RZ, 0xffffffff, P0 ;  /* 0xffffffffff047807 */ /* 0x000fe80000000000 */
[----:B------:R-:W-:Y:S04]  /*5990*/  @P3 SEL R0, R4, R0, !P1 ;  /* 0x0000000004003207 */ /* 0x000fe80004800000 */
[----:B------:R-:W-:Y:S04]  /*59a0*/  LOP3.LUT R0, R0, 0x1, RZ, 0xc0, !PT ;  /* 0x0000000100007812 */ /* 0x000fe800078ec0ff */
[----:B------:R-:W-:Y:S01]  /*59b0*/  ISETP.NE.U32.AND P0, PT, R0, 0x1, PT ;  /* 0x000000010000780c */ /* 0x000fe20003f05070 */
[----:B------:R-:W-:Y:S01]  /*59c0*/  @!UPT UIADD3 URZ, UPT, UPT, URZ, URZ, URZ ;  /* 0x000000fffffff290 */ /* 0x000fe2000fffe0ff */
[----:B------:R-:W-:Y:S11]  /*59d0*/  @!P5 BRA `(.L_x_93) ;  /* 0x00000000000cd947 */ /* 0x000ff60003800000 */
[----:B------:R-:W-:Y:S04]  /*59e0*/  SHF.L.U32 R4, R82, 0x1f, RZ ;  /* 0x0000001f52047819 */ /* 0x000fe800000006ff */
[----:B------:R-:W1:Y:S02]  /*59f0*/  SYNCS.PHASECHK.TRANS64.TRYWAIT P1, [UR44+0x30], R4 ;  /* 0x00003004ff0075a7 */ /* 0x000e64000802112c */
[----:B-1----:R-:W-:Y:S05]  /*5a00*/  @!P1 BRA `(.L_x_94) ;  /* 0x0000001400389947 */ /* 0x002fea0003800000 */
.L_x_93:
[----:B------:R-:W-:Y:S05]  /*5a10*/  BSYNC B0 ;  /* 0x0000000000007941 */ /* 0x000fea0003800000 */
.L_x_92:
[----:B------:R2:W3:Y:S01]  /*5a20*/  @P0 LDS.128 R16, [R78+UR44+0x200] ;  /* 0x0002002c4e100984 */ /* 0x0004e20008000c00 */
[----:B------:R-:W-:Y:S01]  /*5a30*/  UIADD3 UR4, UPT, UPT, UR44, 0x38, URZ ;  /* 0x000000382c047890 */ /* 0x000fe2000fffe0ff */
[----:B------:R-:W-:Y:S02]  /*5a40*/  LOP3.LUT R82, R82, 0x1, RZ, 0x3c, !PT ;  /* 0x0000000152527812 */ /* 0x000fe400078e3cff */
[----:B------:R2:W1:Y:S01]  /*5a50*/  @P0 LDS.128 R64, [R77+0x10] ;  /* 0x000010004d400984 */ /* 0x0004620000000c00 */
[----:B------:R-:W-:Y:S01]  /*5a60*/  UPRMT UR4, UR48, 0x654, UR4 ;  /* 0x0000065430047896 */ /* 0x000fe20008000004 */
[----:B------:R-:W-:Y:S01]  /*5a70*/  @!PT LDS RZ, [RZ] ;  /* 0x00000000fffff984 */ /* 0x000fe20000000800 */
[----:B------:R-:W-:Y:S01]  /*5a80*/  @!PT LDS RZ, [RZ] ;  /* 0x00000000fffff984 */ /* 0x000fe20000000800 */
[----:B------:R-:W-:Y:S01]  /*5a90*/  @!PT LDS RZ, [RZ] ;  /* 0x00000000fffff984 */ /* 0x000fe20000000800 */
[----:B------:R-:W-:Y:S01]  /*5aa0*/  @!PT LDS RZ, [RZ] ;  /* 0x00000000fffff984 */ /* 0x000fe20000000800 */
[----:B------:R5:W-:Y:S06]  /*5ab0*/  MEMBAR.ALL.CTA ;  /* 0x0000000000007992 */ /* 0x000bec0000008000 */
[----:B-----5:R-:W5:Y:S02]  /*5ac0*/  FENCE.VIEW.ASYNC.S ;  /* 0x00000000000073c6 */ /* 0x020f640000000000 */
[----:B-----5:R-:W-:Y:S03]  /*5ad0*/  SYNCS.ARRIVE.TRANS64.RED.A1T0 RZ, [UR4], RZ ;  /* 0x000000ffffff79a7 */ /* 0x020fe60008100404 */
.L_x_91:
[----:B------:R-:W-:Y:S05]  /*5ae0*/  BSYNC B1 ;  /* 0x0000000000017941 */ /* 0x000fea0003800000 */
.L_x_90:
[----:B-1----:R-:W-:Y:S04]  /*5af0*/  SHF.R.U32.HI R0, RZ, 0x15, R2 ;  /* 0x00000015ff007819 */ /* 0x002fe80000011602 */
[----:B------:R-:W-:Y:S01]  /*5b00*/  LOP3.LUT P0, RZ, R0, 0x3, R80, 0x48, !PT ;  /* 0x0000000300ff7812 */ /* 0x000fe20007804850 */
[----:B------:R-:W-:Y:S01]  /*5b10*/  @!UPT UIADD3 URZ, UPT, UPT, URZ, URZ, URZ ;  /* 0x000000fffffff290 */ /* 0x000fe2000fffe0ff */
[----:B------:R-:W-:Y:S11]  /*5b20*/  @P4 BRA `(.L_x_95) ;  /* 0x0000000000084947 */ /* 0x000ff60003800000 */
[----:B------:R-:W1:Y:S02]  /*5b30*/  SYNCS.PHASECHK.TRANS64.TRYWAIT P1, [R22+URZ+0x70], R3 ;  /* 0x00007003160075a7 */ /* 0x000e6400080211ff */
[----:B-1----:R-:W-:Y:S05]  /*5b40*/  @!P1 BRA `(.L_x_96) ;  /* 0x0000001400009947 */ /* 0x002fea0003800000 */
.L_x_95:
[----:B------:R-:W-:Y:S05]  /*5b50*/  @!P0 BRA `(.L_x_97) ;  /* 0x0000000000408947 */ /* 0x000fea0003800000 */
[----:B------:R-:W1:Y:S01]  /*5b60*/  LDCU.64 UR8, c[0x4][0x70] ;  /* 0x01000e00ff0877ac */ /* 0x000e620008000a00 */
[----:B------:R-:W-:Y:S01]  /*5b70*/  MOV R15, 0x0 ;  /* 0x00000000000f7802 */ /* 0x000fe20000000f00 */
[----:B------:R-:W-:Y:S02]  /*5b80*/  HFMA2 R12, -RZ, RZ, 0, 5.9604644775390625e-08 ;  /* 0x00000001ff0c7431 */ /* 0x000fe400000001ff */
[----:B------:R-:W-:Y:S02]  /*5b90*/  IMAD.MOV.U32 R8, RZ, RZ, 0x192 ;  /* 0x00000192ff087424 */ /* 0x000fe400078e00ff */
[----:B------:R-:W-:Y:S01]  /*5ba0*/  IMAD.MOV.U32 R13, RZ, RZ, RZ ;  /* 0x000000ffff0d7224 */ /* 0x000fe200078e00ff */
[----:B------:R-:W5:Y:S01]  /*5bb0*/  LDCU.64 UR6, c[0x4][0x78] ;  /* 0x01000f00ff0677ac */ /* 0x000f620008000a00 */
[----:B------:R-:W2:Y:S01]  /*5bc0*/  LDC.64 R14, c[0x4][R15] ;  /* 0x010000000f0e7b82 */ /* 0x000ea20000000a00 */
[----:B------:R-:W3:Y:S01]  /*5bd0*/  LDCU.64 UR4, c[0x4][0x10] ;  /* 0x01000200ff0477ac */ /* 0x000ee20008000a00 */
[----:B-1----:R-:W-:Y:S01]  /*5be0*/  MOV R5, UR9 ;  /* 0x0000000900057c02 */ /* 0x002fe20008000f00 */
[----:B------:R-:W-:Y:S01]  /*5bf0*/  IMAD.U32 R4, RZ, RZ, UR8 ;  /* 0x00000008ff047e24 */ /* 0x000fe2000f8e00ff */
[----:B-----5:R-:W-:Y:S01]  /*5c00*/  MOV R7, UR7 ;  /* 0x0000000700077c02 */ /* 0x020fe20008000f00 */
[----:B------:R-:W-:Y:S01]  /*5c10*/  IMAD.U32 R6, RZ, RZ, UR6 ;  /* 0x00000006ff067e24 */ /* 0x000fe2000f8e00ff */
[----:B---3--:R-:W-:Y:S01]  /*5c20*/  MOV R11, UR5 ;  /* 0x00000005000b7c02 */ /* 0x008fe20008000f00 */
[----:B------:R-:W-:Y:S02]  /*5c30*/  IMAD.U32 R10, RZ, RZ, UR4 ;  /* 0x00000004ff0a7e24 */ /* 0x000fe4000f8e00ff */
[----:B------:R-:W-:Y:S07]  /*5c40*/  LEPC R20, `(.L_x_97) ;  /* 0x000000001014794e */ /* 0x000fee0000000000 */
[----:B--2-4-:R-:W-:Y:S05]  /*5c50*/  CALL.ABS.NOINC R14 ;  /* 0x000000000e007343 */ /* 0x014fea0003c00000 */
.L_x_97:
[----:B------:R-:W-:Y:S01]  /*5c60*/  LOP3.LUT P0, RZ, R76, 0x60, RZ, 0xc0, !PT ;  /* 0x000000604cff7812 */ /* 0x000fe2000780c0ff */
[----:B------:R-:W-:Y:S05]  /*5c70*/  WARPSYNC.ALL ;  /* 0x0000000000007948 */ /* 0x000fea0003800000 */
[----:B------:R-:W-:Y:S01]  /*5c80*/  R2UR UR4, R2 ;  /* 0x00000000020472ca */ /* 0x000fe200000e0000 */
[----:B------:R-:W-:Y:S01]  /*5c90*/  BSSY.RECONVERGENT B0, `(.L_x_98) ;  /* 0x000009f000007945 */ /* 0x000fe20003800200 */
[-C--:B---3--:R-:W-:Y:S02]  /*5ca0*/  F2FP.F16.E5M2.UNPACK_B R2, R16.reuse ;  /* 0x00000010ff02723e */ /* 0x088fe400020004ff */
[----:B------:R-:W-:Y:S02]  /*5cb0*/  F2FP.F16.E5M2.UNPACK_B R16, R16.H1 ;  /* 0x00000010ff10723e */ /* 0x000fe400030004ff */
[----:B------:R-:W-:Y:S01]  /*5cc0*/  R2UR UR5, R22 ;  /* 0x00000000160572ca */ /* 0x000fe200000e0000 */
[----:B------:R-:W-:Y:S01]  /*5cd0*/  HADD2.F32 R0, -RZ, R2.H0_H0 ;  /* 0x20000002ff007230 */ /* 0x000fe20000004100 */
[-C--:B------:R-:W-:Y:S01]  /*5ce0*/  F2FP.F16.E5M2.UNPACK_B R42, R17.reuse ;  /* 0x00000011ff2a723e */ /* 0x080fe200020004ff */
[--C-:B------:R-:W-:Y:S01]  /*5cf0*/  HADD2.F32 R3, -RZ, R16.reuse.H0_H0 ;  /* 0x20000010ff037230 */ /* 0x100fe20000004100 */
[----:B------:R-:W-:Y:S01]  /*5d00*/  F2FP.F16.E5M2.UNPACK_B R44, R17.H1 ;  /* 0x00000011ff2c723e */ /* 0x000fe200030004ff */
[----:B------:R-:W-:Y:S01]  /*5d10*/  HADD2.F32 R40, -RZ, R16.H1_H1 ;  /* 0x30000010ff287230 */ /* 0x000fe20000004100 */
[-C--:B------:R-:W-:Y:S01]  /*5d20*/  F2FP.F16.E5M2.UNPACK_B R46, R18.reuse ;  /* 0x00000012ff2e723e */ /* 0x080fe200020004ff */
[----:B------:R-:W-:Y:S01]  /*5d30*/  HADD2.F32 R2, -RZ, R2.H1_H1 ;  /* 0x30000002ff027230 */ /* 0x000fe20000004100 */
[----:B------:R-:W-:Y:S01]  /*5d40*/  F2FP.F16.E5M2.UNPACK_B R48, R18.H1 ;  /* 0x00000012ff30723e */ /* 0x000fe200030004ff */
[--C-:B------:R-:W-:Y:S01]  /*5d50*/  HADD2.F32 R41, -RZ, R42.reuse.H0_H0 ;  /* 0x2000002aff297230 */ /* 0x100fe20000004100 */
[-C--:B------:R-:W-:Y:S01]  /*5d60*/  F2FP.F16.E5M2.UNPACK_B R50, R19.reuse ;  /* 0x00000013ff32723e */ /* 0x080fe200020004ff */
[----:B------:R-:W-:Y:S01]  /*5d70*/  HADD2.F32 R42, -RZ, R42.H1_H1 ;  /* 0x3000002aff2a7230 */ /* 0x000fe20000004100 */
[----:B------:R-:W-:Y:S01]  /*5d80*/  F2FP.F16.E5M2.UNPACK_B R52, R19.H1 ;  /* 0x00000013ff34723e */ /* 0x000fe200030004ff */
[----:B------:R-:W-:Y:S01]  /*5d90*/  HADD2.F32 R43, -RZ, R44.H0_H0 ;  /* 0x2000002cff2b7230 */ /* 0x000fe20000004100 */
[----:B------:R-:W-:Y:S01]  /*5da0*/  LDTM.16dp32bit_t0_t15.x32 R4, tmem[UR4] ;  /* 0x00000004000479ee */ /* 0x000fe20008a80000 */
[----:B------:R-:W1:Y:S01]  /*5db0*/  LDTM.16dp32bit_t16_t31.x32 R4, tmem[UR4+0x20] ;  /* 0x00002004000479ee */ /* 0x000e620008aa0000 */
[----:B------:R-:W-:Y:S01]  /*5dc0*/  NOP ;  /* 0x0000000000007918 */ /* 0x000fe20000000000 */
[----:B------:R-:W-:Y:S01]  /*5dd0*/  UIADD3 UR4, UPT, UPT, UR5, 0x90, URZ ;  /* 0x0000009005047890 */ /* 0x000fe2000fffe0ff */
[--C-:B------:R-:W-:Y:S01]  /*5de0*/  HADD2.F32 R45, -RZ, R46.reuse.H0_H0 ;  /* 0x2000002eff2d7230 */ /* 0x100fe20000004100 */
[----:B------:R-:W-:Y:S01]  /*5df0*/  F2FP.F16.E5M2.UNPACK_B R54, R64 ;  /* 0x00000040ff36723e */ /* 0x000fe200020004ff */
[----:B------:R-:W-:Y:S01]  /*5e00*/  HADD2.F32 R46, -RZ, R46.H1_H1 ;  /* 0x3000002eff2e7230 */ /* 0x000fe20000004100 */
[----:B------:R-:W-:Y:S01]  /*5e10*/  UPRMT UR4, UR48, 0x654, UR4 ;  /* 0x0000065430047896 */ /* 0x000fe20008000004 */
[--C-:B------:R-:W-:Y:S01]  /*5e20*/  HADD2.F32 R49, -RZ, R50.reuse.H0_H0 ;  /* 0x20000032ff317230 */ /* 0x100fe20000004100 */
[-C--:B------:R-:W-:Y:S01]  /*5e30*/  F2FP.F16.E5M2.UNPACK_B R58, R65.reuse ;  /* 0x00000041ff3a723e */ /* 0x080fe200020004ff */
[----:B------:R-:W-:Y:S01]  /*5e40*/  HADD2.F32 R50, -RZ, R50.H1_H1 ;  /* 0x30000032ff327230 */ /* 0x000fe20000004100 */
[----:B------:R-:W-:Y:S01]  /*5e50*/  F2FP.F16.E5M2.UNPACK_B R62, R66 ;  /* 0x00000042ff3e723e */ /* 0x000fe200020004ff */
[--C-:B------:R-:W-:Y:S01]  /*5e60*/  HADD2.F32 R53, -RZ, R54.reuse.H0_H0 ;  /* 0x20000036ff357230 */ /* 0x100fe20000004100 */
[----:B------:R-:W-:Y:S01]  /*5e70*/  F2FP.F16.E5M2.UNPACK_B R56, R64.H1 ;  /* 0x00000040ff38723e */ /* 0x000fe200030004ff */
[----:B------:R-:W-:Y:S01]  /*5e80*/  HADD2.F32 R54, -RZ, R54.H1_H1 ;  /* 0x30000036ff367230 */ /* 0x000fe20000004100 */
[----:B------:R-:W-:Y:S01]  /*5e90*/  F2FP.F16.E5M2.UNPACK_B R60, R65.H1 ;  /* 0x00000041ff3c723e */ /* 0x000fe200030004ff */
[----:B-1----:R-:W-:Y:S01]  /*5ea0*/  SYNCS.ARRIVE.TRANS64.RED.A1T0 RZ, [UR4], RZ ;  /* 0x000000ffffff79a7 */ /* 0x002fe20008100404 */
[--C-:B------:R-:W-:Y:S01]  /*5eb0*/  HADD2.F32 R57, -RZ, R58.reuse.H0_H0 ;  /* 0x2000003aff397230 */ /* 0x100fe20000004100 */
[-C--:B------:R-:W-:Y:S01]  /*5ec0*/  F2FP.F16.E5M2.UNPACK_B R65, R67.reuse ;  /* 0x00000043ff41723e */ /* 0x080fe200020004ff */
[----:B------:R-:W-:Y:S01]  /*5ed0*/  HADD2.F32 R58, -RZ, R58.H1_H1 ;  /* 0x3000003aff3a7230 */ /* 0x000fe20000004100 */
[----:B------:R-:W-:Y:S01]  /*5ee0*/  F2FP.F16.E5M2.UNPACK_B R64, R66.H1 ;  /* 0x00000042ff40723e */ /* 0x000fe200030004ff */
[--C-:B------:R-:W-:Y:S01]  /*5ef0*/  HADD2.F32 R61, -RZ, R62.reuse.H0_H0 ;  /* 0x2000003eff3d7230 */ /* 0x100fe20000004100 */
[----:B------:R-:W-:Y:S01]  /*5f00*/  F2FP.F16.E5M2.UNPACK_B R67, R67.H1 ;  /* 0x00000043ff43723e */ /* 0x000fe200030004ff */
[----:B------:R-:W-:Y:S01]  /*5f10*/  HADD2.F32 R62, -RZ, R62.H1_H1 ;  /* 0x3000003eff3e7230 */ /* 0x000fe20000004100 */
[----:B------:R-:W-:Y:S01]  /*5f20*/  IADD3 R36, PT, PT, R36, 0x1, RZ ;  /* 0x0000000124247810 */ /* 0x000fe20007ffe0ff */
[C---:B----4-:R-:W-:Y:S01]  /*5f30*/  FMUL R4, R38.reuse, R4 ;  /* 0x0000000426047220 */ /* 0x050fe20000400000 */
[C---:B------:R-:W-:Y:S01]  /*5f40*/  FMUL R5, R38.reuse, R5 ;  /* 0x0000000526057220 */ /* 0x040fe20000400000 */
[C---:B------:R-:W-:Y:S01]  /*5f50*/  FMUL R8, R38.reuse, R8 ;  /* 0x0000000826087220 */ /* 0x040fe20000400000 */
[C---:B------:R-:W-:Y:S01]  /*5f60*/  FMUL R9, R38.reuse, R9 ;  /* 0x0000000926097220 */ /* 0x040fe20000400000 */
[C---:B------:R-:W-:Y:S01]  /*5f70*/  FFMA R4, R39.reuse, R0, R4 ;  /* 0x0000000027047223 */ /* 0x040fe20000000004 */
[C---:B------:R-:W-:Y:S01]  /*5f80*/  FFMA R5, R39.reuse, R2, R5 ;  /* 0x0000000227057223 */ /* 0x040fe20000000005 */
[C---:B------:R-:W-:Y:S01]  /*5f90*/  FMUL R12, R38.reuse, R12 ;  /* 0x0000000c260c7220 */ /* 0x040fe20000400000 */
        /* <DEDUP_REMOVED lines=10> */
[----:B------:R-:W-:Y:S02]  /*6040*/  HADD2.F32 R44, -RZ, R44.H1_H1 ;  /* 0x3000002cff2c7230 */ /* 0x000fe40000004100 */
[C---:B------:R-:W-:Y:S01]  /*6050*/  FMUL R10, R38.reuse, R10 ;  /* 0x0000000a260a7220 */ /* 0x040fe20000400000 */
[C---:B------:R-:W-:Y:S01]  /*6060*/  FFMA R6, R39.reuse, R3, R6 ;  /* 0x0000000327067223 */ /* 0x040fe20000000006 */
[C---:B------:R-:W-:Y:S01]  /*6070*/  FFMA R7, R39.reuse, R40, R7 ;  /* 0x0000002827077223 */ /* 0x040fe20000000007 */
[C---:B------:R-:W-:Y:S01]  /*6080*/  FFMA R8, R39.reuse, R41, R8 ;  /* 0x0000002927087223 */ /* 0x040fe20000000008 */
[C---:B------:R-:W-:Y:S01]  /*6090*/  FFMA R9, R39.reuse, R42, R9 ;  /* 0x0000002a27097223 */ /* 0x040fe20000000009 */
[----:B------:R-:W-:Y:S01]  /*60a0*/  FFMA R10, R39, R43, R10 ;  /* 0x0000002b270a7223 */ /* 0x000fe2000000000a */
[--C-:B------:R-:W-:Y:S01]  /*60b0*/  HADD2.F32 R40, -RZ, R65.reuse.H0_H0 ;  /* 0x20000041ff287230 */ /* 0x100fe20000004100 */
[----:B------:R-:W-:Y:S01]  /*60c0*/  F2FP.SATFINITE.E5M2.F32.PACK_AB_MERGE_C R86, R7, R6, RZ ;  /* 0x000000060756723e */ /* 0x000fe200048060ff */
[C---:B------:R-:W-:Y:S01]  /*60d0*/  FMUL R7, R38.reuse, R24 ;  /* 0x0000001826077220 */ /* 0x040fe20000400000 */
[C---:B------:R-:W-:Y:S01]  /*60e0*/  FMUL R24, R38.reuse, R29 ;  /* 0x0000001d26187220 */ /* 0x040fe20000400000 */
[C---:B------:R-:W-:Y:S01]  /*60f0*/  FMUL R29, R38.reuse, R34 ;  /* 0x00000022261d7220 */ /* 0x040fe20000400000 */
[----:B------:R-:W-:Y:S02]  /*6100*/  HADD2.F32 R65, -RZ, R65.H1_H1 ;  /* 0x30000041ff417230 */ /* 0x000fe40000004100 */
[C---:B------:R-:W-:Y:S01]  /*6110*/  FMUL R11, R38.reuse, R11 ;  /* 0x0000000b260b7220 */ /* 0x040fe20000400000 */
[--C-:B------:R-:W-:Y:S02]  /*6120*/  HADD2.F32 R47, -RZ, R48.reuse.H0_H0 ;  /* 0x20000030ff2f7230 */ /* 0x100fe40000004100 */
[C---:B------:R-:W-:Y:S01]  /*6130*/  FMUL R14, R38.reuse, R14 ;  /* 0x0000000e260e7220 */ /* 0x040fe20000400000 */
[----:B------:R-:W-:Y:S02]  /*6140*/  HADD2.F32 R48, -RZ, R48.H1_H1 ;  /* 0x30000030ff307230 */ /* 0x000fe40000004100 */
[C---:B------:R-:W-:Y:S01]  /*6150*/  FFMA R11, R39.reuse, R44, R11 ;  /* 0x0000002c270b7223 */ /* 0x040fe2000000000b */
[C---:B------:R-:W-:Y:S01]  /*6160*/  FFMA R12, R39.reuse, R45, R12 ;  /* 0x0000002d270c7223 */ /* 0x040fe2000000000c */
[C---:B------:R-:W-:Y:S01]  /*6170*/  FFMA R13, R39.reuse, R46, R13 ;  /* 0x0000002e270d7223 */ /* 0x040fe2000000000d */
[----:B------:R-:W-:Y:S01]  /*6180*/  FFMA R14, R39, R47, R14 ;  /* 0x0000002f270e7223 */ /* 0x000fe2000000000e */
[C---:B------:R-:W-:Y:S01]  /*6190*/  FMUL R15, R38.reuse, R15 ;  /* 0x0000000f260f7220 */ /* 0x040fe20000400000 */
[--C-:B------:R-:W-:Y:S01]  /*61a0*/  HADD2.F32 R51, -RZ, R52.reuse.H0_H0 ;  /* 0x20000034ff337230 */ /* 0x100fe20000004100 */
[----:B------:R-:W-:Y:S01]  /*61b0*/  F2FP.SATFINITE.E5M2.F32.PACK_AB_MERGE_C R10, R11, R10, RZ ;  /* 0x0000000a0b0a723e */ /* 0x000fe200048060ff */
[----:B------:R-:W-:Y:S02]  /*61c0*/  HADD2.F32 R52, -RZ, R52.H1_H1 ;  /* 0x30000034ff347230 */ /* 0x000fe40000004100 */
[C---:B------:R-:W-:Y:S01]  /*61d0*/  FFMA R15, R39.reuse, R48, R15 ;  /* 0x00000030270f7223 */ /* 0x040fe2000000000f */
[C---:B------:R-:W-:Y:S01]  /*61e0*/  FFMA R16, R39.reuse, R49, R16 ;  /* 0x0000003127107223 */ /* 0x040fe20000000010 */
[C---:B------:R-:W-:Y:S01]  /*61f0*/  FFMA R17, R39.reuse, R50, R17 ;  /* 0x0000003227117223 */ /* 0x040fe20000000011 */
[C---:B------:R-:W-:Y:S01]  /*6200*/  FMUL R18, R38.reuse, R18 ;  /* 0x0000001226127220 */ /* 0x040fe20000400000 */
[C---:B------:R-:W-:Y:S01]  /*6210*/  FMUL R19, R38.reuse, R19 ;  /* 0x0000001326137220 */ /* 0x040fe20000400000 */
[--C-:B------:R-:W-:Y:S02]  /*6220*/  HADD2.F32 R55, -RZ, R56.reuse.H0_H0 ;  /* 0x20000038ff377230 */ /* 0x100fe40000004100 */
[C---:B------:R-:W-:Y:S01]  /*6230*/  FMUL R3, R38.reuse, R22 ;  /* 0x0000001626037220 */ /* 0x040fe20000400000 */
[C---:B------:R-:W-:Y:S01]  /*6240*/  FFMA R18, R39.reuse, R51, R18 ;  /* 0x0000003327127223 */ /* 0x040fe20000000012 */
[----:B------:R-:W-:Y:S02]  /*6250*/  HADD2.F32 R56, -RZ, R56.H1_H1 ;  /* 0x30000038ff387230 */ /* 0x000fe40000004100 */
[C---:B------:R-:W-:Y:S01]  /*6260*/  FFMA R19, R39.reuse, R52, R19 ;  /* 0x0000003427137223 */ /* 0x040fe20000000013 */
[C---:B------:R-:W-:Y:S01]  /*6270*/  FMUL R6, R38.reuse, R23 ;  /* 0x0000001726067220 */ /* 0x040fe20000400000 */
[C---:B------:R-:W-:Y:S01]  /*6280*/  FFMA R0, R39.reuse, R53, R0 ;  /* 0x0000003527007223 */ /* 0x040fe20000000000 */
[C---:B------:R-:W-:Y:S01]  /*6290*/  FFMA R2, R39.reuse, R54, R2 ;  /* 0x0000003627027223 */ /* 0x040fe20000000002 */
[--C-:B------:R-:W-:Y:S02]  /*62a0*/  HADD2.F32 R59, -RZ, R60.reuse.H0_H0 ;  /* 0x2000003cff3b7230 */ /* 0x100fe40000004100 */
[C---:B------:R-:W-:Y:S01]  /*62b0*/  FFMA R3, R39.reuse, R55, R3 ;  /* 0x0000003727037223 */ /* 0x040fe20000000003 */
[----:B------:R-:W-:Y:S02]  /*62c0*/  HADD2.F32 R60, -RZ, R60.H1_H1 ;  /* 0x3000003cff3c7230 */ /* 0x000fe40000004100 */
[C---:B------:R-:W-:Y:S01]  /*62d0*/  FMUL R21, R38.reuse, R26 ;  /* 0x0000001a26157220 */ /* 0x040fe20000400000 */
[C---:B------:R-:W-:Y:S01]  /*62e0*/  FMUL R22, R38.reuse, R27 ;  /* 0x0000001b26167220 */ /* 0x040fe20000400000 */
[C---:B------:R-:W-:Y:S01]  /*62f0*/  FFMA R6, R39.reuse, R56, R6 ;  /* 0x0000003827067223 */ /* 0x040fe20000000006 */
[C---:B------:R-:W-:Y:S01]  /*6300*/  FFMA R7, R39.reuse, R57, R7 ;  /* 0x0000003927077223 */ /* 0x040fe20000000007 */
[C---:B------:R-:W-:Y:S01]  /*6310*/  FMUL R23, R38.reuse, R28 ;  /* 0x0000001c26177220 */ /* 0x040fe20000400000 */
[C---:B------:R-:W-:Y:S01]  /*6320*/  FFMA R20, R39.reuse, R58, R20 ;  /* 0x0000003a27147223 */ /* 0x040fe20000000014 */
[--C-:B------:R-:W-:Y:S02]  /*6330*/  HADD2.F32 R63, -RZ, R64.reuse.H0_H0 ;  /* 0x20000040ff3f7230 */ /* 0x100fe40000004100 */
[C---:B------:R-:W-:Y:S01]  /*6340*/  FFMA R21, R39.reuse, R59, R21 ;  /* 0x0000003b27157223 */ /* 0x040fe20000000015 */
[----:B------:R-:W-:Y:S02]  /*6350*/  HADD2.F32 R64, -RZ, R64.H1_H1 ;  /* 0x30000040ff407230 */ /* 0x000fe40000004100 */
[C---:B------:R-:W-:Y:S01]  /*6360*/  FFMA R22, R39.reuse, R60, R22 ;  /* 0x0000003c27167223 */ /* 0x040fe20000000016 */
[C---:B------:R-:W-:Y:S01]  /*6370*/  FMUL R26, R38.reuse, R31 ;  /* 0x0000001f261a7220 */ /* 0x040fe20000400000 */
[C---:B------:R-:W-:Y:S01]  /*6380*/  FMUL R27, R38.reuse, R32 ;  /* 0x00000020261b7220 */ /* 0x040fe20000400000 */
[C---:B------:R-:W-:Y:S01]  /*6390*/  FFMA R23, R39.reuse, R61, R23 ;  /* 0x0000003d27177223 */ /* 0x040fe20000000017 */
[----:B------:R-:W-:Y:S01]  /*63a0*/  FMUL R28, R38, R33 ;  /* 0x00000021261c7220 */ /* 0x000fe20000400000 */
[C---:B------:R-:W-:Y:S01]  /*63b0*/  FFMA R24, R39.reuse, R62, R24 ;  /* 0x0000003e27187223 */ /* 0x040fe20000000018 */
[--C-:B------:R-:W-:Y:S02]  /*63c0*/  HADD2.F32 R66, -RZ, R67.reuse.H0_H0 ;  /* 0x20000043ff427230 */ /* 0x100fe40000004100 */
[C---:B------:R-:W-:Y:S01]  /*63d0*/  FFMA R25, R39.reuse, R63, R25 ;  /* 0x0000003f27197223 */ /* 0x040fe20000000019 */
[----:B------:R-:W-:Y:S02]  /*63e0*/  HADD2.F32 R67, -RZ, R67.H1_H1 ;  /* 0x30000043ff437230 */ /* 0x000fe40000004100 */
[----:B------:R-:W-:Y:S01]  /*63f0*/  FFMA R26, R39, R64, R26 ;  /* 0x00000040271a7223 */ /* 0x000fe2000000001a */
[----:B------:R-:W-:Y:S01]  /*6400*/  F2FP.SATFINITE.E5M2.F32.PACK_AB_MERGE_C R14, R15, R14, RZ ;  /* 0x0000000e0f0e723e */ /* 0x000fe200048060ff */
[----:B------:R-:W-:Y:S01]  /*6410*/  FFMA R27, R39, R40, R27 ;  /* 0x00000028271b7223 */ /* 0x000fe2000000001b */
[----:B------:R-:W-:Y:S01]  /*6420*/  F2FP.SATFINITE.E5M2.F32.PACK_AB_MERGE_C R18, R19, R18, RZ ;  /* 0x000000121312723e */ /* 0x000fe200048060ff */
[C---:B------:R-:W-:Y:S01]  /*6430*/  FFMA R28, R39.reuse, R65, R28 ;  /* 0x00000041271c7223 */ /* 0x040fe2000000001c */
[C---:B------:R-:W-:Y:S01]  /*6440*/  FFMA R29, R39.reuse, R66, R29 ;  /* 0x00000042271d7223 */ /* 0x040fe2000000001d */
[----:B------:R-:W-:Y:S01]  /*6450*/  FFMA R30, R39, R67, R30 ;  /* 0x00000043271e7223 */ /* 0x000fe2000000001e */
[----:B------:R-:W-:Y:S02]  /*6460*/  F2FP.SATFINITE.E5M2.F32.PACK_AB_MERGE_C R32, R5, R4, R86 ;  /* 0x000000040520723e */ /* 0x000fe40004806056 */
[----:B------:R-:W-:Y:S02]  /*6470*/  F2FP.SATFINITE.E5M2.F32.PACK_AB_MERGE_C R33, R9, R8, R10 ;  /* 0x000000080921723e */ /* 0x000fe4000480600a */
[----:B------:R-:W-:Y:S02]  /*6480*/  F2FP.SATFINITE.E5M2.F32.PACK_AB_MERGE_C R34, R13, R12, R14 ;  /* 0x0000000c0d22723e */ /* 0x000fe4000480600e */
[----:B------:R-:W-:Y:S02]  /*6490*/  F2FP.SATFINITE.E5M2.F32.PACK_AB_MERGE_C R35, R17, R16, R18 ;  /* 0x000000101123723e */ /* 0x000fe40004806012 */
[----:B------:R-:W-:Y:S02]  /*64a0*/  F2FP.SATFINITE.E5M2.F32.PACK_AB_MERGE_C R3, R6, R3, RZ ;  /* 0x000000030603723e */ /* 0x000fe400048060ff */
[----:B------:R-:W-:Y:S01]  /*64b0*/  F2FP.SATFINITE.E5M2.F32.PACK_AB_MERGE_C R5, R22, R21, RZ ;  /* 0x000000151605723e */ /* 0x000fe200048060ff */
[----:B------:R1:W-:Y:S01]  /*64c0*/  STS.128 [R78+UR44+0x1200], R32 ;  /* 0x001200204e007988 */ /* 0x0003e20008000c2c */
[----:B------:R-:W-:Y:S02]  /*64d0*/  F2FP.SATFINITE.E5M2.F32.PACK_AB_MERGE_C R6, R26, R25, RZ ;  /* 0x000000191a06723e */ /* 0x000fe400048060ff */
[----:B------:R-:W-:Y:S02]  /*64e0*/  F2FP.SATFINITE.E5M2.F32.PACK_AB_MERGE_C R29, R30, R29, RZ ;  /* 0x0000001d1e1d723e */ /* 0x000fe400048060ff */
[----:B------:R-:W-:Y:S02]  /*64f0*/  F2FP.SATFINITE.E5M2.F32.PACK_AB_MERGE_C R5, R20, R7, R5 ;  /* 0x000000071405723e */ /* 0x000fe40004806005 */
[----:B------:R-:W-:Y:S02]  /*6500*/  F2FP.SATFINITE.E5M2.F32.PACK_AB_MERGE_C R4, R2, R0, R3 ;  /* 0x000000000204723e */ /* 0x000fe40004806003 */
[----:B------:R-:W-:Y:S02]  /*6510*/  F2FP.SATFINITE.E5M2.F32.PACK_AB_MERGE_C R6, R24, R23, R6 ;  /* 0x000000171806723e */ /* 0x000fe40004806006 */
[----:B------:R-:W-:Y:S05]  /*6520*/  F2FP.SATFINITE.E5M2.F32.PACK_AB_MERGE_C R7, R28, R27, R29 ;  /* 0x0000001b1c07723e */ /* 0x000fea000480601d */
[----:B------:R1:W-:Y:S01]  /*6530*/  STS.128 [R77+0x1010], R4 ;  /* 0x001010044d007388 */ /* 0x0003e20000000c00 */
[----:B------:R-:W-:Y:S01]  /*6540*/  @!PT LDS RZ, [RZ] ;  /* 0x00000000fffff984 */ /* 0x000fe20000000800 */
[----:B------:R-:W-:Y:S01]  /*6550*/  @!PT LDS RZ, [RZ] ;  /* 0x00000000fffff984 */ /* 0x000fe20000000800 */
[----:B------:R-:W-:Y:S01]  /*6560*/  @!PT LDS RZ, [RZ] ;  /* 0x00000000fffff984 */ /* 0x000fe20000000800 */
[----:B------:R-:W-:Y:S01]  /*6570*/  @!PT LDS RZ, [RZ] ;  /* 0x00000000fffff984 */ /* 0x000fe20000000800 */
[----:B------:R3:W-:Y:S07]  /*6580*/  MEMBAR.ALL.CTA ;  /* 0x0000000000007992 */ /* 0x0007ee0000008000 */
[----:B---3--:R-:W3:Y:S02]  /*6590*/  FENCE.VIEW.ASYNC.S ;  /* 0x00000000000073c6 */ /* 0x008ee40000000000 */
[----:B---3--:R-:W-:Y:S06]  /*65a0*/  BAR.SYNC.DEFER_BLOCKING 0x1, 0x80 ;  /* 0x0042000000007b1d */ /* 0x008fec0000010000 */
[----:B------:R-:W-:Y:S05]  /*65b0*/  @P0 BRA `(.L_x_99) ;  /* 0x0000000000300947 */ /* 0x000fea0003800000 */
[----:B------:R-:W-:Y:S02]  /*65c0*/  UIADD3 UR4, UPT, UPT, UR44, 0x1200, URZ ;  /* 0x000012002c047890 */ /* 0x000fe4000fffe0ff */
[----:B------:R-:W-:Y:S02]  /*65d0*/  USHF.L.U32 UR9, UR45, 0x6, URZ ;  /* 0x000000062d097899 */ /* 0x000fe400080006ff */
[----:B------:R-:W-:Y:S02]  /*65e0*/  USHF.L.U32 UR10, UR46, 0x6, URZ ;  /* 0x000000062e0a7899 */ /* 0x000fe400080006ff */
[----:B------:R-:W-:Y:S01]  /*65f0*/  MOV R85, UR4 ;  /* 0x0000000400557c02 */ /* 0x000fe20008000f00 */
[----:B------:R-:W-:Y:S01]  /*6600*/  UIADD3 UR4, UP0, UPT, UR62, 0x680, URZ ;  /* 0x000006803e047890 */ /* 0x000fe2000ff1e0ff */
[----:B------:R-:W-:Y:S02]  /*6610*/  UMOV UR11, UR36 ;  /* 0x00000024000b7c82 */ /* 0x000fe40008000000 */
[----:B------:R-:W-:Y:S01]  /*6620*/  R2UR UR8, R85 ;  /* 0x00000000550872ca */ /* 0x000fe200000e0000 */
[----:B------:R-:W-:Y:S11]  /*6630*/  UIADD3.X UR5, UPT, UPT, URZ, UR63, URZ, UP0, !UPT ;  /* 0x0000003fff057290 */ /* 0x000ff600087fe4ff */
[----:B------:R-:W-:Y:S01]  /*6640*/  @!UPT UIADD3 URZ, UPT, UPT, URZ, URZ, URZ ;  /* 0x000000fffffff290 */ /* 0x000fe2000fffe0ff */
[----:B------:R3:W-:Y:S01]  /*6650*/  UTMASTG.3D [UR8], [UR4] ;  /* 0x00000008040073b5 */ /* 0x0007e20008010000 */
[----:B------:R0:W-:Y:S01]  /*6660*/  UTMACMDFLUSH ;  /* 0x00000000000079b7 */ /* 0x0001e20000000000 */
[----:B---3--:R-:W-:Y:S04]  /*6670*/  DEPBAR.LE SB0, 0x0 ;  /* 0x000080000000791a */ /* 0x008fe80000000000 */
.L_x_99:
[----:B------:R-:W-:Y:S05]  /*6680*/  BSYNC.RECONVERGENT B0 ;  /* 0x0000000000007941 */ /* 0x000fea0003800200 */
.L_x_98:
[----:B------:R-:W-:Y:S01]  /*6690*/  BAR.SYNC.DEFER_BLOCKING 0x1, 0x80 ;  /* 0x0042000000007b1d */ /* 0x000fe20000010000 */
[----:B------:R-:W-:Y:S01]  /*66a0*/  ISETP.NE.AND P0, PT, R81, 0x2, PT ;  /* 0x000000025100780c */ /* 0x000fe20003f05270 */
[----:B------:R-:W-:Y:S01]  /*66b0*/  UISETP.NE.AND UP0, UPT, UR47, URZ, UPT ;  /* 0x000000ff2f00728c */ /* 0x000fe2000bf05270 */
[----:B------:R-:W-:Y:S01]  /*66c0*/  ISETP.NE.AND P1, PT, R36, 0x4, PT ;  /* 0x000000042400780c */ /* 0x000fe20003f25270 */
[----:B------:R-:W-:Y:S01]  /*66d0*/  UIADD3 UR45, UPT, UPT, UR37, UR57, URZ ;  /* 0x00000039252d7290 */ /* 0x000fe2000fffe0ff */
[----:B------:R-:W-:Y:S01]  /*66e0*/  SEL R2, RZ, 0x1, P0 ;  /* 0x00000001ff027807 */ /* 0x000fe20000000000 */
[----:B------:R-:W-:Y:S01]  /*66f0*/  UIADD3 UR46, UPT, UPT, UR38, UR60, URZ ;  /* 0x0000003c262e7290 */ /* 0x000fe2000fffe0ff */
[----:B------:R-:W-:Y:S02]  /*6700*/  SEL R0, RZ, 0x1, P1 ;  /* 0x00000001ff007807 */ /* 0x000fe40000800000 */
[----:B------:R-:W-:Y:S02]  /*6710*/  LOP3.LUT R83, R83, R2, RZ, 0x3c, !PT ;  /* 0x0000000253537212 */ /* 0x000fe400078e3cff */
[----:B------:R-:W-:Y:S02]  /*6720*/  LOP3.LUT R84, R84, R0, RZ, 0x3c, !PT ;  /* 0x0000000054547212 */ /* 0x000fe400078e3cff */
[----:B------:R-:W-:Y:S02]  /*6730*/  SEL R81, R81, RZ, P0 ;  /* 0x000000ff51517207 */ /* 0x000fe40000000000 */
[----:B------:R-:W-:Y:S01]  /*6740*/  SEL R36, R36, RZ, P1 ;  /* 0x000000ff24247207 */ /* 0x000fe20000800000 */
[----:B------:R-:W-:Y:S01]  /*6750*/  UMOV UR36, UR51 ;  /* 0x0000003300247c82 */ /* 0x000fe20008000000 */
[----:B------:R-:W-:Y:S05]  /*6760*/  BRA.U UP0, `(.L_x_100) ;  /* 0xffffffe5002c7547 */ /* 0x000fea000b83ffff */
[----:B------:R-:W-:Y:S05]  /*6770*/  EXIT ;  /* 0x000000000000794d */ /* 0x000fea0003800000 */
.L_x_24:
[----:B---3--:R3:W4:Y:S02]  /*6780*/  SYNCS.PHASECHK.TRANS64.TRYWAIT P0, [R0+URZ+0xc0], R2 ;  /* 0x0000c002000075a7 */ /* 0x00872400080011ff */
[----:B----4-:R-:W-:Y:S05]  /*6790*/  @!P0 NANOSLEEP.SYNCS 0x989680 ;  /* 0x009896800000895d */ /* 0x010fea0003900000 */
[----:B------:R-:W4:Y:S02]  /*67a0*/  @!P0 SYNCS.PHASECHK.TRANS64 P0, [R0+URZ+0xc0], R2 ;  /* 0x0000c002000085a7 */ /* 0x000f2400080010ff */
[----:B----4-:R-:W-:Y:S05]  /*67b0*/  @!P0 BRA `(.L_x_24) ;  /* 0xfffffffc00f08947 */ /* 0x010fea000383ffff */
[----:B------:R-:W-:Y:S05]  /*67c0*/  BRA `(.L_x_101) ;  /* 0xffffffac00fc7947 */ /* 0x000fea000383ffff */
.L_x_27:
[----:B--2---:R-:W-:-:S07]  /*67d0*/  MOV R0, UR33 ;  /* 0x0000002100007c02 */ /* 0x004fce0008000f00 */
.L_x_102:
[----:B--2---:R2:W3:Y:S02]  /*67e0*/  SYNCS.PHASECHK.TRANS64.TRYWAIT P0, [R0+URZ+0x18], R3 ;  /* 0x00001803000075a7 */ /* 0x0044e400080011ff */
[----:B---3--:R-:W-:Y:S05]  /*67f0*/  @!P0 NANOSLEEP.SYNCS 0x989680 ;  /* 0x009896800000895d */ /* 0x008fea0003900000 */
[----:B------:R-:W3:Y:S02]  /*6800*/  @!P0 SYNCS.PHASECHK.TRANS64 P0, [R0+URZ+0x18], R3 ;  /* 0x00001803000085a7 */ /* 0x000ee400080010ff */
[----:B---3--:R-:W-:Y:S05]  /*6810*/  @!P0 BRA `(.L_x_102) ;  /* 0xfffffffc00f08947 */ /* 0x008fea000383ffff */
[----:B------:R-:W-:Y:S05]  /*6820*/  BRA `(.L_x_26) ;  /* 0xffffffb000447947 */ /* 0x000fea000383ffff */
.L_x_34:
[----:B-1----:R-:W-:-:S07]  /*6830*/  MOV R0, UR17 ;  /* 0x0000001100007c02 */ /* 0x002fce0008000f00 */
.L_x_103:
[----:B-1----:R1:W2:Y:S02]  /*6840*/  SYNCS.PHASECHK.TRANS64.TRYWAIT P0, [R0+URZ+0x18], R3 ;  /* 0x00001803000075a7 */ /* 0x0022a400080011ff */
[----:B--2---:R-:W-:Y:S05]  /*6850*/  @!P0 NANOSLEEP.SYNCS 0x989680 ;  /* 0x009896800000895d */ /* 0x004fea0003900000 */
[----:B------:R-:W2:Y:S02]  /*6860*/  @!P0 SYNCS.PHASECHK.TRANS64 P0, [R0+URZ+0x18], R3 ;  /* 0x00001803000085a7 */ /* 0x000ea400080010ff */
[----:B--2---:R-:W-:Y:S05]  /*6870*/  @!P0 BRA `(.L_x_103) ;  /* 0xfffffffc00f08947 */ /* 0x004fea000383ffff */
[----:B------:R-:W-:Y:S05]  /*6880*/  BRA `(.L_x_33) ;  /* 0xffffffb400007947 */ /* 0x000fea000383ffff */
.L_x_39:
[----:B-1----:R1:W2:Y:S02]  /*6890*/  SYNCS.PHASECHK.TRANS64.TRYWAIT P0, [R3+URZ+0x50], R0 ;  /* 0x00005000030075a7 */ /* 0x0022a400080011ff */
[----:B--2---:R-:W-:Y:S05]  /*68a0*/  @!P0 NANOSLEEP.SYNCS 0x989680 ;  /* 0x009896800000895d */ /* 0x004fea0003900000 */
[----:B------:R-:W2:Y:S02]  /*68b0*/  @!P0 SYNCS.PHASECHK.TRANS64 P0, [R3+URZ+0x50], R0 ;  /* 0x00005000030085a7 */ /* 0x000ea400080010ff */
[----:B--2---:R-:W-:Y:S05]  /*68c0*/  @!P0 BRA `(.L_x_39) ;  /* 0xfffffffc00f08947 */ /* 0x004fea000383ffff */
[----:B------:R-:W-:Y:S05]  /*68d0*/  BRA `(.L_x_104) ;  /* 0xffffffb400a47947 */ /* 0x000fea000383ffff */
.L_x_43:
[----:B------:R-:W-:-:S07]  /*68e0*/  MOV R0, UR4 ;  /* 0x0000000400007c02 */ /* 0x000fce0008000f00 */
.L_x_105:
[----:B-1----:R1:W2:Y:S02]  /*68f0*/  SYNCS.PHASECHK.TRANS64.TRYWAIT P0, [R0+URZ], R2 ;  /* 0x00000002000075a7 */ /* 0x0022a400080011ff */
[----:B--2---:R-:W-:Y:S05]  /*6900*/  @!P0 NANOSLEEP.SYNCS 0x989680 ;  /* 0x009896800000895d */ /* 0x004fea0003900000 */
[----:B------:R-:W2:Y:S02]  /*6910*/  @!P0 SYNCS.PHASECHK.TRANS64 P0, [R0+URZ], R2 ;  /* 0x00000002000085a7 */ /* 0x000ea400080010ff */
[----:B--2---:R-:W-:Y:S05]  /*6920*/  @!P0 BRA `(.L_x_105) ;  /* 0xfffffffc00f08947 */ /* 0x004fea000383ffff */
[----:B------:R-:W-:Y:S05]  /*6930*/  BRA `(.L_x_106) ;  /* 0xffffffbc00487947 */ /* 0x000fea000383ffff */
.L_x_44:
[----:B------:R-:W-:-:S07]  /*6940*/  MOV R0, UR5 ;  /* 0x0000000500007c02 */ /* 0x000fce0008000f00 */
.L_x_107:
[----:B-1----:R1:W2:Y:S02]  /*6950*/  SYNCS.PHASECHK.TRANS64.TRYWAIT P0, [R0+URZ], R2 ;  /* 0x00000002000075a7 */ /* 0x0022a400080011ff */
[----:B--2---:R-:W-:Y:S05]  /*6960*/  @!P0 NANOSLEEP.SYNCS 0x989680 ;  /* 0x009896800000895d */ /* 0x004fea0003900000 */
[----:B------:R-:W2:Y:S02]  /*6970*/  @!P0 SYNCS.PHASECHK.TRANS64 P0, [R0+URZ], R2 ;  /* 0x00000002000085a7 */ /* 0x000ea400080010ff */
[----:B--2---:R-:W-:Y:S05]  /*6980*/  @!P0 BRA `(.L_x_107) ;  /* 0xfffffffc00f08947 */ /* 0x004fea000383ffff */
[----:B------:R-:W-:Y:S05]  /*6990*/  BRA `(.L_x_108) ;  /* 0xffffffbc00547947 */ /* 0x000fea000383ffff */
.L_x_47:
[----:B--2---:R2:W3:Y:S02]  /*69a0*/  SYNCS.PHASECHK.TRANS64.TRYWAIT P0, [R2+URZ+0xb0], R4 ;  /* 0x0000b004020075a7 */ /* 0x0044e400080011ff */
[----:B---3--:R-:W-:Y:S05]  /*69b0*/  @!P0 NANOSLEEP.SYNCS 0x989680 ;  /* 0x009896800000895d */ /* 0x008fea0003900000 */
[----:B------:R-:W3:Y:S02]  /*69c0*/  @!P0 SYNCS.PHASECHK.TRANS64 P0, [R2+URZ+0xb0], R4 ;  /* 0x0000b004020085a7 */ /* 0x000ee400080010ff */
[----:B---3--:R-:W-:Y:S05]  /*69d0*/  @!P0 BRA `(.L_x_47) ;  /* 0xfffffffc00f08947 */ /* 0x008fea000383ffff */
[----:B------:R-:W-:Y:S05]  /*69e0*/  BRA `(.L_x_109) ;  /* 0xffffffbc00b07947 */ /* 0x000fea000383ffff */
.L_x_48:
[----:B------:R-:W-:-:S07]  /*69f0*/  MOV R2, UR4 ;  /* 0x0000000400027c02 */ /* 0x000fce0008000f00 */
.L_x_110:
[----:B--2---:R2:W3:Y:S02]  /*6a00*/  SYNCS.PHASECHK.TRANS64.TRYWAIT P0, [R2+URZ+0x60], R5 ;  /* 0x00006005020075a7 */ /* 0x0044e400080011ff */
[----:B---3--:R-:W-:Y:S05]  /*6a10*/  @!P0 NANOSLEEP.SYNCS 0x989680 ;  /* 0x009896800000895d */ /* 0x008fea0003900000 */
[----:B------:R-:W3:Y:S02]  /*6a20*/  @!P0 SYNCS.PHASECHK.TRANS64 P0, [R2+URZ+0x60], R5 ;  /* 0x00006005020085a7 */ /* 0x000ee400080010ff */
[----:B---3--:R-:W-:Y:S05]  /*6a30*/  @!P0 BRA `(.L_x_110) ;  /* 0xfffffffc00f08947 */ /* 0x008fea000383ffff */
[----:B------:R-:W-:Y:S05]  /*6a40*/  BRA `(.L_x_111) ;  /* 0xffffffbc00c07947 */ /* 0x000fea000383ffff */
.L_x_49:
[----:B--2---:R2:W3:Y:S02]  /*6a50*/  SYNCS.PHASECHK.TRANS64.TRYWAIT P1, [R2+URZ+0x50], R4 ;  /* 0x00005004020075a7 */ /* 0x0044e400080211ff */
[----:B---3--:R-:W-:Y:S05]  /*6a60*/  @!P1 NANOSLEEP.SYNCS 0x989680 ;  /* 0x009896800000995d */ /* 0x008fea0003900000 */
[----:B------:R-:W3:Y:S02]  /*6a70*/  @!P1 SYNCS.PHASECHK.TRANS64 P1, [R2+URZ+0x50], R4 ;  /* 0x00005004020095a7 */ /* 0x000ee400080210ff */
[----:B---3--:R-:W-:Y:S05]  /*6a80*/  @!P1 BRA `(.L_x_49) ;  /* 0xfffffffc00f09947 */ /* 0x008fea000383ffff */
[----:B------:R-:W-:Y:S05]  /*6a90*/  BRA `(.L_x_112) ;  /* 0xffffffbc00f07947 */ /* 0x000fea000383ffff */
.L_x_52:
[----:B------:R-:W-:-:S07]  /*6aa0*/  MOV R0, UR4 ;  /* 0x0000000400007c02 */ /* 0x000fce0008000f00 */
.L_x_113:
[----:B--2---:R2:W3:Y:S02]  /*6ab0*/  SYNCS.PHASECHK.TRANS64.TRYWAIT P0, [R0+URZ+0x60], R2 ;  /* 0x00006002000075a7 */ /* 0x0044e400080011ff */
[----:B---3--:R-:W-:Y:S05]  /*6ac0*/  @!P0 NANOSLEEP.SYNCS 0x989680 ;  /* 0x009896800000895d */ /* 0x008fea0003900000 */
[----:B------:R-:W3:Y:S02]  /*6ad0*/  @!P0 SYNCS.PHASECHK.TRANS64 P0, [R0+URZ+0x60], R2 ;  /* 0x00006002000085a7 */ /* 0x000ee400080010ff */
[----:B---3--:R-:W-:Y:S05]  /*6ae0*/  @!P0 BRA `(.L_x_113) ;  /* 0xfffffffc00f08947 */ /* 0x008fea000383ffff */
[----:B------:R-:W-:Y:S05]  /*6af0*/  BRA `(.L_x_51) ;  /* 0xffffffc000447947 */ /* 0x000fea000383ffff */
.L_x_59:
[----:B-1----:R1:W2:Y:S02]  /*6b00*/  SYNCS.PHASECHK.TRANS64.TRYWAIT P1, [R0+URZ+0x50], R2 ;  /* 0x00005002000075a7 */ /* 0x0022a400080211ff */
[----:B--2---:R-:W-:Y:S05]  /*6b10*/  @!P1 NANOSLEEP.SYNCS 0x989680 ;  /* 0x009896800000995d */ /* 0x004fea0003900000 */
[----:B------:R-:W2:Y:S02]  /*6b20*/  @!P1 SYNCS.PHASECHK.TRANS64 P1, [R0+URZ+0x50], R2 ;  /* 0x00005002000095a7 */ /* 0x000ea400080210ff */
[----:B--2---:R-:W-:Y:S05]  /*6b30*/  @!P1 BRA `(.L_x_59) ;  /* 0xfffffffc00f09947 */ /* 0x004fea000383ffff */
[----:B------:R-:W-:Y:S05]  /*6b40*/  BRA `(.L_x_114) ;  /* 0xffffffc400b87947 */ /* 0x000fea000383ffff */
.L_x_60:
[----:B------:R-:W-:-:S07]  /*6b50*/  MOV R2, UR31 ;  /* 0x0000001f00027c02 */ /* 0x000fce0008000f00 */
.L_x_115:
[----:B-1----:R1:W2:Y:S02]  /*6b60*/  SYNCS.PHASECHK.TRANS64.TRYWAIT P0, [R2+URZ+0x90], R0 ;  /* 0x00009000020075a7 */ /* 0x0022a400080011ff */
[----:B--2---:R-:W-:Y:S05]  /*6b70*/  @!P0 NANOSLEEP.SYNCS 0x989680 ;  /* 0x009896800000895d */ /* 0x004fea0003900000 */
[----:B------:R-:W2:Y:S02]  /*6b80*/  @!P0 SYNCS.PHASECHK.TRANS64 P0, [R2+URZ+0x90], R0 ;  /* 0x00009000020085a7 */ /* 0x000ea400080010ff */
[----:B--2---:R-:W-:Y:S05]  /*6b90*/  @!P0 BRA `(.L_x_115) ;  /* 0xfffffffc00f08947 */ /* 0x004fea000383ffff */
[----:B------:R-:W-:Y:S05]  /*6ba0*/  BRA `(.L_x_116) ;  /* 0xffffffc800087947 */ /* 0x000fea000383ffff */
.L_x_63:
[----:B------:R-:W-:Y:S07]  /*6bb0*/  MOV R0, UR5 ;  /* 0x0000000500007c02 */ /* 0x000fee0008000f00 */
.L_x_117:
[----:B-1----:R1:W2:Y:S02]  /*6bc0*/  SYNCS.PHASECHK.TRANS64.TRYWAIT P0, [R0+URZ], R2 ;  /* 0x00000002000075a7 */ /* 0x0022a400080011ff */
[----:B--2---:R-:W-:Y:S05]  /*6bd0*/  @!P0 NANOSLEEP.SYNCS 0x989680 ;  /* 0x009896800000895d */ /* 0x004fea0003900000 */
[----:B------:R-:W2:Y:S02]  /*6be0*/  @!P0 SYNCS.PHASECHK.TRANS64 P0, [R0+URZ], R2 ;  /* 0x00000002000085a7 */ /* 0x000ea400080010ff */
[----:B--2---:R-:W-:Y:S05]  /*6bf0*/  @!P0 BRA `(.L_x_117) ;  /* 0xfffffffc00f08947 */ /* 0x004fea000383ffff */
[----:B------:R-:W-:Y:S05]  /*6c00*/  BRA `(.L_x_62) ;  /* 0xffffffc800247947 */ /* 0x000fea000383ffff */
.L_x_66:
[----:B------:R-:W-:-:S07]  /*6c10*/  MOV R0, UR4 ;  /* 0x0000000400007c02 */ /* 0x000fce0008000f00 */
.L_x_118:
[----:B--2---:R2:W4:Y:S02]  /*6c20*/  SYNCS.PHASECHK.TRANS64.TRYWAIT P0, [R0+URZ], R2 ;  /* 0x00000002000075a7 */ /* 0x00452400080011ff */
[----:B----4-:R-:W-:Y:S05]  /*6c30*/  @!P0 NANOSLEEP.SYNCS 0x989680 ;  /* 0x009896800000895d */ /* 0x010fea0003900000 */
[----:B------:R-:W4:Y:S02]  /*6c40*/  @!P0 SYNCS.PHASECHK.TRANS64 P0, [R0+URZ], R2 ;  /* 0x00000002000085a7 */ /* 0x000f2400080010ff */
[----:B----4-:R-:W-:Y:S05]  /*6c50*/  @!P0 BRA `(.L_x_118) ;  /* 0xfffffffc00f08947 */ /* 0x010fea000383ffff */
[----:B------:R-:W-:Y:S05]  /*6c60*/  BRA `(.L_x_119) ;  /* 0xffffffcc00007947 */ /* 0x000fea000383ffff */
.L_x_67:
[----:B------:R-:W-:-:S07]  /*6c70*/  MOV R0, UR5 ;  /* 0x0000000500007c02 */ /* 0x000fce0008000f00 */
.L_x_120:
[----:B-1----:R1:W2:Y:S02]  /*6c80*/  SYNCS.PHASECHK.TRANS64.TRYWAIT P0, [R0+URZ], R3 ;  /* 0x00000003000075a7 */ /* 0x0022a400080011ff */
[----:B--2---:R-:W-:Y:S05]  /*6c90*/  @!P0 NANOSLEEP.SYNCS 0x989680 ;  /* 0x009896800000895d */ /* 0x004fea0003900000 */
[----:B------:R-:W2:Y:S02]  /*6ca0*/  @!P0 SYNCS.PHASECHK.TRANS64 P0, [R0+URZ], R3 ;  /* 0x00000003000085a7 */ /* 0x000ea400080010ff */
[----:B--2---:R-:W-:Y:S05]  /*6cb0*/  @!P0 BRA `(.L_x_120) ;  /* 0xfffffffc00f08947 */ /* 0x004fea000383ffff */
[----:B------:R-:W-:Y:S05]  /*6cc0*/  BRA `(.L_x_121) ;  /* 0xffffffcc000c7947 */ /* 0x000fea000383ffff */
.L_x_68:
[----:B------:R-:W-:-:S07]  /*6cd0*/  MOV R0, UR5 ;  /* 0x0000000500007c02 */ /* 0x000fce0008000f00 */
.L_x_122:
[----:B-1----:R1:W2:Y:S02]  /*6ce0*/  SYNCS.PHASECHK.TRANS64.TRYWAIT P0, [R0+URZ], R3 ;  /* 0x00000003000075a7 */ /* 0x0022a400080011ff */
[----:B--2---:R-:W-:Y:S05]  /*6cf0*/  @!P0 NANOSLEEP.SYNCS 0x989680 ;  /* 0x009896800000895d */ /* 0x004fea0003900000 */
[----:B------:R-:W2:Y:S02]  /*6d00*/  @!P0 SYNCS.PHASECHK.TRANS64 P0, [R0+URZ], R3 ;  /* 0x00000003000085a7 */ /* 0x000ea400080010ff */
[----:B--2---:R-:W-:Y:S05]  /*6d10*/  @!P0 BRA `(.L_x_122) ;  /* 0xfffffffc00f08947 */ /* 0x004fea000383ffff */
[----:B------:R-:W-:Y:S05]  /*6d20*/  BRA `(.L_x_123) ;  /* 0xffffffcc00187947 */ /* 0x000fea000383ffff */
.L_x_69:
[----:B-1----:R-:W-:-:S07]  /*6d30*/  MOV R0, UR4 ;  /* 0x0000000400007c02 */ /* 0x002fce0008000f00 */
.L_x_124:
[----:B-1----:R1:W2:Y:S02]  /*6d40*/  SYNCS.PHASECHK.TRANS64.TRYWAIT P0, [R0+URZ], R2 ;  /* 0x00000002000075a7 */ /* 0x0022a400080011ff */
[----:B--2---:R-:W-:Y:S05]  /*6d50*/  @!P0 NANOSLEEP.SYNCS 0x989680 ;  /* 0x009896800000895d */ /* 0x004fea0003900000 */
[----:B------:R-:W2:Y:S02]  /*6d60*/  @!P0 SYNCS.PHASECHK.TRANS64 P0, [R0+URZ], R2 ;  /* 0x00000002000085a7 */ /* 0x000ea400080010ff */
[----:B--2---:R-:W-:Y:S05]  /*6d70*/  @!P0 BRA `(.L_x_124) ;  /* 0xfffffffc00f08947 */ /* 0x004fea000383ffff */
[----:B------:R-:W-:Y:S05]  /*6d80*/  BRA `(.L_x_125) ;  /* 0xffffffcc00247947 */ /* 0x000fea000383ffff */
.L_x_74:
[----:B--2---:R2:W3:Y:S02]  /*6d90*/  SYNCS.PHASECHK.TRANS64.TRYWAIT P0, [R3+URZ+0x50], R0 ;  /* 0x00005000030075a7 */ /* 0x0044e400080011ff */
[----:B---3--:R-:W-:Y:S05]  /*6da0*/  @!P0 NANOSLEEP.SYNCS 0x989680 ;  /* 0x009896800000895d */ /* 0x008fea0003900000 */
[----:B------:R-:W3:Y:S02]  /*6db0*/  @!P0 SYNCS.PHASECHK.TRANS64 P0, [R3+URZ+0x50], R0 ;  /* 0x00005000030085a7 */ /* 0x000ee400080010ff */
[----:B---3--:R-:W-:Y:S05]  /*6dc0*/  @!P0 BRA `(.L_x_74) ;  /* 0xfffffffc00f08947 */ /* 0x008fea000383ffff */
[----:B------:R-:W-:Y:S05]  /*6dd0*/  BRA `(.L_x_126) ;  /* 0xffffffd0004c7947 */ /* 0x000fea000383ffff */
.L_x_77:
[----:B--2---:R-:W-:Y:S07]  /*6de0*/  MOV R0, UR17 ;  /* 0x0000001100007c02 */ /* 0x004fee0008000f00 */
.L_x_127:
[----:B--2---:R2:W3:Y:S02]  /*6df0*/  SYNCS.PHASECHK.TRANS64.TRYWAIT P1, [R0+URZ+0x48], R3 ;  /* 0x00004803000075a7 */ /* 0x0044e400080211ff */
[----:B---3--:R-:W-:Y:S05]  /*6e00*/  @!P1 NANOSLEEP.SYNCS 0x989680 ;  /* 0x009896800000995d */ /* 0x008fea0003900000 */
[----:B------:R-:W3:Y:S02]  /*6e10*/  @!P1 SYNCS.PHASECHK.TRANS64 P1, [R0+URZ+0x48], R3 ;  /* 0x00004803000095a7 */ /* 0x000ee400080210ff */
[----:B---3--:R-:W-:Y:S05]  /*6e20*/  @!P1 BRA `(.L_x_127) ;  /* 0xfffffffc00f09947 */ /* 0x008fea000383ffff */
[----:B------:R-:W-:Y:S05]  /*6e30*/  BRA `(.L_x_76) ;  /* 0xffffffd400c07947 */ /* 0x000fea000383ffff */
.L_x_80:
[----:B--2---:R-:W-:Y:S07]  /*6e40*/  MOV R0, UR17 ;  /* 0x0000001100007c02 */ /* 0x004fee0008000f00 */
.L_x_128:
[----:B--2---:R2:W3:Y:S02]  /*6e50*/  SYNCS.PHASECHK.TRANS64.TRYWAIT P0, [R0+URZ+0x38], R2 ;  /* 0x00003802000075a7 */ /* 0x0044e400080011ff */
[----:B---3--:R-:W-:Y:S05]  /*6e60*/  @!P0 NANOSLEEP.SYNCS 0x989680 ;  /* 0x009896800000895d */ /* 0x008fea0003900000 */
[----:B------:R-:W3:Y:S02]  /*6e70*/  @!P0 SYNCS.PHASECHK.TRANS64 P0, [R0+URZ+0x38], R2 ;  /* 0x00003802000085a7 */ /* 0x000ee400080010ff */
[----:B---3--:R-:W-:Y:S05]  /*6e80*/  @!P0 BRA `(.L_x_128) ;  /* 0xfffffffc00f08947 */ /* 0x008fea000383ffff */
[----:B------:R-:W-:Y:S05]  /*6e90*/  BRA `(.L_x_129) ;  /* 0xffffffd800147947 */ /* 0x000fea000383ffff */
.L_x_83:
[----:B---3--:R3:W1:Y:S02]  /*6ea0*/  SYNCS.PHASECHK.TRANS64.TRYWAIT P0, [R3+URZ+0x50], R0 ;  /* 0x00005000030075a7 */ /* 0x00866400080011ff */
[----:B-1----:R-:W-:Y:S05]  /*6eb0*/  @!P0 NANOSLEEP.SYNCS 0x989680 ;  /* 0x009896800000895d */ /* 0x002fea0003900000 */
[----:B------:R-:W1:Y:S02]  /*6ec0*/  @!P0 SYNCS.PHASECHK.TRANS64 P0, [R3+URZ+0x50], R0 ;  /* 0x00005000030085a7 */ /* 0x000e6400080010ff */
[----:B-1----:R-:W-:Y:S05]  /*6ed0*/  @!P0 BRA `(.L_x_83) ;  /* 0xfffffffc00f08947 */ /* 0x002fea000383ffff */
[----:B------:R-:W-:Y:S05]  /*6ee0*/  BRA `(.L_x_130) ;  /* 0xffffffdc00607947 */ /* 0x000fea000383ffff */
.L_x_94:
[----:B-1----:R-:W-:Y:S04]  /*6ef0*/  MOV R0, UR44 ;  /* 0x0000002c00007c02 */ /* 0x002fe80008000f00 */
[----:B------:R1:W2:Y:S03]  /*6f00*/  SYNCS.PHASECHK.TRANS64.TRYWAIT P1, [R0+URZ+0x30], R4 ;  /* 0x00003004000075a7 */ /* 0x0002a600080211ff */
[----:B--2---:R-:W-:Y:S05]  /*6f10*/  @!P1 NANOSLEEP.SYNCS 0x989680 ;  /* 0x009896800000995d */ /* 0x004fea0003900000 */
[----:B------:R-:W2:Y:S02]  /*6f20*/  @!P1 SYNCS.PHASECHK.TRANS64 P1, [R0+URZ+0x30], R4 ;  /* 0x00003004000095a7 */ /* 0x000ea400080210ff */
[----:B--2---:R-:W-:Y:S05]  /*6f30*/  @!P1 BRA `(.L_x_94) ;  /* 0xfffffffc00ec9947 */ /* 0x004fea000383ffff */
[----:B------:R-:W-:Y:S05]  /*6f40*/  BRA `(.L_x_93) ;  /* 0xffffffe800b07947 */ /* 0x000fea000383ffff */
.L_x_96:
[----:B------:R1:W1:Y:S02]  /*6f50*/  SYNCS.PHASECHK.TRANS64.TRYWAIT P1, [R22+URZ+0x70], R3 ;  /* 0x00007003160075a7 */ /* 0x00026400080211ff */
[----:B-1----:R-:W-:Y:S05]  /*6f60*/  @!P1 NANOSLEEP.SYNCS 0x989680 ;  /* 0x009896800000995d */ /* 0x002fea0003900000 */
[----:B------:R-:W1:Y:S02]  /*6f70*/  @!P1 SYNCS.PHASECHK.TRANS64 P1, [R22+URZ+0x70], R3 ;  /* 0x00007003160095a7 */ /* 0x000e6400080210ff */
[----:B-1----:R-:W-:Y:S05]  /*6f80*/  @!P1 BRA `(.L_x_96) ;  /* 0xfffffffc00f09947 */ /* 0x002fea000383ffff */
[----:B------:R-:W-:Y:S05]  /*6f90*/  BRA `(.L_x_95) ;  /* 0xffffffe800ec7947 */ /* 0x000fea000383ffff */
        .weak           $__internal_0_$__cuda_sm10x_tcgen05_guardrail_trap_col_being_dealloced_not_returned_by_alloc
        .type           $__internal_0_$__cuda_sm10x_tcgen05_guardrail_trap_col_being_dealloced_not_returned_by_alloc,@function
        .size           $__internal_0_$__cuda_sm10x_tcgen05_guardrail_trap_col_being_dealloced_not_returned_by_alloc,($__internal_1_$__cuda_sm10x_tcgen05_guardrail_trap_phase_invalid_during_alloc - $__internal_0_$__cuda_sm10x_tcgen05_guardrail_trap_col_being_dealloced_not_returned_by_alloc)
$__internal_0_$__cuda_sm10x_tcgen05_guardrail_trap_col_being_dealloced_not_returned_by_alloc:
[----:B------:R-:W-:Y:S05]  /*6fa0*/  BPT.TRAP 0x1 ;  /* 0x000000040000795c */ /* 0x000fea0000300000 */
[----:B------:R-:W-:-:S04]  /*6fb0*/  HFMA2 R3, -RZ, RZ, 0, 0 ;  /* 0x00000000ff037431 */ /* 0x000fc800000001ff */
[----:B------:R-:W-:Y:S05]  /*6fc0*/  RET.REL.NODEC R2 `(_ZN7cutlass13device_kernelINS_4gemm6kernel13GemmUniversalIN4cute5tupleIJiiiiEEENS1_10collective13CollectiveMmaINS1_35MainloopSm100TmaUmmaWarpSpecializedILi3ELi2ELi4ENS5_IJNS4_1CILi2EEENSA_ILi1EEESC_EEEEENS5_IJNSA_ILi64EEESF_NSA_ILi128EEEEEENS_12float_e5m2_tENS5_IJlSC_lEEESI_SJ_NS4_8TiledMMAINS4_8MMA_AtomIJNS4_10MMA_TraitsINS4_19SM100_MMA_F8F6F4_SSEJSI_SI_fSF_SF_NS4_17integral_constantINS4_4UMMA5MajorELSQ_0EEESR_NSO_INSP_7ScaleInELSS_0EEEST_EEEEEENS4_6LayoutINS5_IJSC_SC_SC_EEENS5_IJNSA_ILi0EEESY_SY_EEEEENS5_IJNS4_10UnderscoreES11_S11_EEEEENS4_13SM90_TMA_LOADENS4_14ComposedLayoutINS4_7SwizzleILi3ELi4ELi3EEENS4_18smem_ptr_flag_bitsILi8EEENSW_INS5_IJNSA_ILi8EEESG_EEENS5_IJSG_SC_EEEEEEEvNS4_8identityENS4_23SM90_TMA_LOAD_MULTICASTES1E_vS1F_EENS_8epilogue10collective18CollectiveEpilogueINS1I_23Sm100TmaWarpSpecializedILi1ELi1ELi32ELb0ELb0EEEJSH_NS5_IJNSW_ISF_SC_EES1N_EEESI_SJ_SI_SJ_NS1I_6fusion15FusionCallbacksIS1M_NS1P_17LinearCombinationISI_fSI_fLNS_15FloatRoundStyleE2EEESH_S1O_JEEENS4_5SM1004TMEM4LOAD26SM100_TMEM_LOAD_16dp32b32xES14_NS15_INS16_ILi2ELi4ELi3EEES19_NSW_INS5_IJS1A_SF_EEENS5_IJSF_SC_EEEEEEENS4_39AutoVectorizingCopyWithAssumedAlignmentILi128EEENS4_14SM90_TMA_STOREES23_S25_S25_EEEvvEEEEvNT_6ParamsE) ;  /* 0xffffff90020c7950 */ /* 0x000fea0003c3ffff */
        .weak           $__internal_1_$__cuda_sm10x_tcgen05_guardrail_trap_phase_invalid_during_alloc
        .type           $__internal_1_$__cuda_sm10x_tcgen05_guardrail_trap_phase_invalid_during_alloc,@function
        .size           $__internal_1_$__cuda_sm10x_tcgen05_guardrail_trap_phase_invalid_during_alloc,($__internal_2_$__cuda_sm10x_tcgen05_guardrail_trap_unallocated_columns_being_dealloced - $__internal_1_$__cuda_sm10x_tcgen05_guardrail_trap_phase_invalid_during_alloc)
$__internal_1_$__cuda_sm10x_tcgen05_guardrail_trap_phase_invalid_during_alloc:
[----:B------:R-:W-:Y:S05]  /*6fd0*/  BPT.TRAP 0x1 ;  /* 0x000000040000795c */ /* 0x000fea0000300000 */
[----:B------:R-:W-:-:S04]  /*6fe0*/  MOV R5, 0x0 ;  /* 0x0000000000057802 */ /* 0x000fc80000000f00 */
[----:B------:R-:W-:Y:S05]  /*6ff0*/  RET.REL.NODEC R4 `(_ZN7cutlass13device_kernelINS_4gemm6kernel13GemmUniversalIN4cute5tupleIJiiiiEEENS1_10collective13CollectiveMmaINS1_35MainloopSm100TmaUmmaWarpSpecializedILi3ELi2ELi4ENS5_IJNS4_1CILi2EEENSA_ILi1EEESC_EEEEENS5_IJNSA_ILi64EEESF_NSA_ILi128EEEEEENS_12float_e5m2_tENS5_IJlSC_lEEESI_SJ_NS4_8TiledMMAINS4_8MMA_AtomIJNS4_10MMA_TraitsINS4_19SM100_MMA_F8F6F4_SSEJSI_SI_fSF_SF_NS4_17integral_constantINS4_4UMMA5MajorELSQ_0EEESR_NSO_INSP_7ScaleInELSS_0EEEST_EEEEEENS4_6LayoutINS5_IJSC_SC_SC_EEENS5_IJNSA_ILi0EEESY_SY_EEEEENS5_IJNS4_10UnderscoreES11_S11_EEEEENS4_13SM90_TMA_LOADENS4_14ComposedLayoutINS4_7SwizzleILi3ELi4ELi3EEENS4_18smem_ptr_flag_bitsILi8EEENSW_INS5_IJNSA_ILi8EEESG_EEENS5_IJSG_SC_EEEEEEEvNS4_8identityENS4_23SM90_TMA_LOAD_MULTICASTES1E_vS1F_EENS_8epilogue10collective18CollectiveEpilogueINS1I_23Sm100TmaWarpSpecializedILi1ELi1ELi32ELb0ELb0EEEJSH_NS5_IJNSW_ISF_SC_EES1N_EEESI_SJ_SI_SJ_NS1I_6fusion15FusionCallbacksIS1M_NS1P_17LinearCombinationISI_fSI_fLNS_15FloatRoundStyleE2EEESH_S1O_JEEENS4_5SM1004TMEM4LOAD26SM100_TMEM_LOAD_16dp32b32xES14_NS15_INS16_ILi2ELi4ELi3EEES19_NSW_INS5_IJS1A_SF_EEENS5_IJSF_SC_EEEEEEENS4_39AutoVectorizingCopyWithAssumedAlignmentILi128EEENS4_14SM90_TMA_STOREES23_S25_S25_EEEvvEEEEvNT_6ParamsE) ;  /* 0xffffff9004007950 */ /* 0x000fea0003c3ffff */
        .weak           $__internal_2_$__cuda_sm10x_tcgen05_guardrail_trap_unallocated_columns_being_dealloced
        .type           $__internal_2_$__cuda_sm10x_tcgen05_guardrail_trap_unallocated_columns_being_dealloced,@function
        .size           $__internal_2_$__cuda_sm10x_tcgen05_guardrail_trap_unallocated_columns_being_dealloced,(.L_x_132 - $__internal_2_$__cuda_sm10x_tcgen05_guardrail_trap_unallocated_columns_being_dealloced)
$__internal_2_$__cuda_sm10x_tcgen05_guardrail_trap_unallocated_columns_being_dealloced:
[----:B------:R-:W-:Y:S05]  /*7000*/  BPT.TRAP 0x1 ;  /* 0x000000040000795c */ /* 0x000fea0000300000 */
[----:B------:R-:W-:-:S04]  /*7010*/  HFMA2 R3, -RZ, RZ, 0, 0 ;  /* 0x00000000ff037431 */ /* 0x000fc800000001ff */
[----:B------:R-:W-:Y:S05]  /*7020*/  RET.REL.NODEC R2 `(_ZN7cutlass13device_kernelINS_4gemm6kernel13GemmUniversalIN4cute5tupleIJiiiiEEENS1_10collective13CollectiveMmaINS1_35MainloopSm100TmaUmmaWarpSpecializedILi3ELi2ELi4ENS5_IJNS4_1CILi2EEENSA_ILi1EEESC_EEEEENS5_IJNSA_ILi64EEESF_NSA_ILi128EEEEEENS_12float_e5m2_tENS5_IJlSC_lEEESI_SJ_NS4_8TiledMMAINS4_8MMA_AtomIJNS4_10MMA_TraitsINS4_19SM100_MMA_F8F6F4_SSEJSI_SI_fSF_SF_NS4_17integral_constantINS4_4UMMA5MajorELSQ_0EEESR_NSO_INSP_7ScaleInELSS_0EEEST_EEEEEENS4_6LayoutINS5_IJSC_SC_SC_EEENS5_IJNSA_ILi0EEESY_SY_EEEEENS5_IJNS4_10UnderscoreES11_S11_EEEEENS4_13SM90_TMA_LOADENS4_14ComposedLayoutINS4_7SwizzleILi3ELi4ELi3EEENS4_18smem_ptr_flag_bitsILi8EEENSW_INS5_IJNSA_ILi8EEESG_EEENS5_IJSG_SC_EEEEEEEvNS4_8identityENS4_23SM90_TMA_LOAD_MULTICASTES1E_vS1F_EENS_8epilogue10collective18CollectiveEpilogueINS1I_23Sm100TmaWarpSpecializedILi1ELi1ELi32ELb0ELb0EEEJSH_NS5_IJNSW_ISF_SC_EES1N_EEESI_SJ_SI_SJ_NS1I_6fusion15FusionCallbacksIS1M_NS1P_17LinearCombinationISI_fSI_fLNS_15FloatRoundStyleE2EEESH_S1O_JEEENS4_5SM1004TMEM4LOAD26SM100_TMEM_LOAD_16dp32b32xES14_NS15_INS16_ILi2ELi4ELi3EEES19_NSW_INS5_IJS1A_SF_EEENS5_IJSF_SC_EEEEEEENS4_39AutoVectorizingCopyWithAssumedAlignmentILi128EEENS4_14SM90_TMA_STOREES23_S25_S25_EEEvvEEEEvNT_6ParamsE) ;  /* 0xffffff8c02f47950 */ /* 0x000fea0003c3ffff */
.L_x_131:
[----:B------:R-:W-:-:S00]  /*7030*/  BRA `(.L_x_131) ;  /* 0xfffffffc00fc7947 */ /* 0x000fc0000383ffff */
[----:B------:R-:W-:-:S00]  /*7040*/  NOP ;  /* 0x0000000000007918 */ /* 0x000fc00000000000 */
        /* <DEDUP_REMOVED lines=11> */
.L_x_132:


//--------------------- .nv.global.init           --------------------------
	.section	.nv.global.init,"aw",@progbits
.nv.global.init:
	.type		$str$27,@object
	.size		$str$27,($str$28 - $str$27)
$str$27:
        /*0000*/ 	.byte	0x28, 0x61, 0x64, 0x64, 0x72, 0x65, 0x73, 0x73, 0x20, 0x26, 0x20, 0x6d, 0x61, 0x73, 0x6b, 0x29
        /*0010*/ 	.byte	0x20, 0x3d, 0x3d, 0x20, 0x30, 0x00
	.type		$str$28,@object
	.size		$str$28,($str$26 - $str$28)
$str$28:
        /*0016*/ 	.byte	0x2f, 0x74, 0x6d, 0x70, 0x2f, 0x63, 0x75, 0x74, 0x6c, 0x61, 0x73, 0x73, 0x5f, 0x73, 0x77, 0x65
        /*0026*/ 	.byte	0x65, 0x70, 0x5f, 0x73, 0x72, 0x63, 0x2f, 0x69, 0x6e, 0x63, 0x6c, 0x75, 0x64, 0x65, 0x2f, 0x63
        /*0036*/ 	.byte	0x75, 0x74, 0x65, 0x2f, 0x70, 0x6f, 0x69, 0x6e, 0x74, 0x65, 0x72, 0x5f, 0x66, 0x6c, 0x61, 0x67
        /*0046*/ 	.byte	0x67, 0x65, 0x64, 0x2e, 0x68, 0x70, 0x70, 0x00
	.type		$str$26,@object
	.size		$str$26,($str$25 - $str$26)
$str$26:
        /*004e*/ 	.byte	0x2f, 0x74, 0x6d, 0x70, 0x2f, 0x63, 0x75, 0x74, 0x6c, 0x61, 0x73, 0x73, 0x5f, 0x73, 0x77, 0x65
        /*005e*/ 	.byte	0x65, 0x70, 0x5f, 0x73, 0x72, 0x63, 0x2f, 0x69, 0x6e, 0x63, 0x6c, 0x75, 0x64, 0x65, 0x2f, 0x63
        /*006e*/ 	.byte	0x75, 0x74, 0x65, 0x2f, 0x61, 0x74, 0x6f, 0x6d, 0x2f, 0x63, 0x6f, 0x70, 0x79, 0x5f, 0x74, 0x72
        /*007e*/ 	.byte	0x61, 0x69, 0x74, 0x73, 0x5f, 0x73, 0x6d, 0x31, 0x30, 0x30, 0x2e, 0x68, 0x70, 0x70, 0x00
	.type		$str$25,@object
	.size		$str$25,(__unnamed_1 - $str$25)
$str$25:
        /*008d*/ 	.byte	0x28, 0x28, 0x75, 0x69, 0x6e, 0x74, 0x33, 0x32, 0x5f, 0x74, 0x28, 0x74, 0x68, 0x72, 0x65, 0x61
        /*009d*/ 	.byte	0x64, 0x49, 0x64, 0x78, 0x2e, 0x78, 0x29, 0x20, 0x2f, 0x20, 0x33, 0x32, 0x29, 0x20, 0x25, 0x20
        /*00ad*/ 	.byte	0x34, 0x29, 0x20, 0x3d, 0x3d, 0x20, 0x28, 0x28, 0x28, 0x74, 0x6d, 0x65, 0x6d, 0x5f, 0x61, 0x64
        /*00bd*/ 	.byte	0x64, 0x72, 0x20, 0x3e, 0x3e, 0x20, 0x31, 0x36, 0x29, 0x20, 0x2f, 0x20, 0x33, 0x32, 0x29, 0x20
        /*00cd*/ 	.byte	0x25, 0x20, 0x34, 0x29, 0x00
	.type		__unnamed_1,@object
	.size		__unnamed_1,(__unnamed_2 - __unnamed_1)
__unnamed_1:
        /*00d2*/ 	.byte	0x61, 0x75, 0x74, 0x6f, 0x20, 0x63, 0x75, 0x74, 0x65, 0x3a, 0x3a, 0x61, 0x73, 0x5f, 0x70, 0x6f
        /* <DEDUP_REMOVED lines=24> */
        /*0262*/ 	.byte	0x3c, 0x34, 0x30, 0x39, 0x36, 0x3e, 0x3e, 0x3e, 0x3e, 0x5d, 0x00
	.type		__unnamed_2,@object
	.size		__unnamed_2,(.L_2 - __unnamed_2)
__unnamed_2:
        /* <DEDUP_REMOVED lines=40> */
        /*04ed*/ 	.byte	0x74, 0x65, 0x3a, 0x3a, 0x43, 0x3c, 0x30, 0x3e, 0x3e, 0x3e, 0x3e, 0x5d, 0x00
.L_2:


//--------------------- .nv.shared._ZN7cutlass13device_kernelINS_4gemm6kernel13GemmUniversalIN4cute5tupleIJiiiiEEENS1_10collective13CollectiveMmaINS1_35MainloopSm100TmaUmmaWarpSpecializedILi3ELi2ELi4ENS5_IJNS4_1CILi2EEENSA_ILi1EEESC_EEEEENS5_IJNSA_ILi64EEESF_NSA_ILi128EEEEEENS_12float_e5m2_tENS5_IJlSC_lEEESI_SJ_NS4_8TiledMMAINS4_8MMA_AtomIJNS4_10MMA_TraitsINS4_19SM100_MMA_F8F6F4_SSEJSI_SI_fSF_SF_NS4_17integral_constantINS4_4UMMA5MajorELSQ_0EEESR_NSO_INSP_7ScaleInELSS_0EEEST_EEEEEENS4_6LayoutINS5_IJSC_SC_SC_EEENS5_IJNSA_ILi0EEESY_SY_EEEEENS5_IJNS4_10UnderscoreES11_S11_EEEEENS4_13SM90_TMA_LOADENS4_14ComposedLayoutINS4_7SwizzleILi3ELi4ELi3EEENS4_18smem_ptr_flag_bitsILi8EEENSW_INS5_IJNSA_ILi8EEESG_EEENS5_IJSG_SC_EEEEEEEvNS4_8identityENS4_23SM90_TMA_LOAD_MULTICASTES1E_vS1F_EENS_8epilogue10collective18CollectiveEpilogueINS1I_23Sm100TmaWarpSpecializedILi1ELi1ELi32ELb0ELb0EEEJSH_NS5_IJNSW_ISF_SC_EES1N_EEESI_SJ_SI_SJ_NS1I_6fusion15FusionCallbacksIS1M_NS1P_17LinearCombinationISI_fSI_fLNS_15FloatRoundStyleE2EEESH_S1O_JEEENS4_5SM1004TMEM4LOAD26SM100_TMEM_LOAD_16dp32b32xES14_NS15_INS16_ILi2ELi4ELi3EEES19_NSW_INS5_IJS1A_SF_EEENS5_IJSF_SC_EEEEEEENS4_39AutoVectorizingCopyWithAssumedAlignmentILi128EEENS4_14SM90_TMA_STOREES23_S25_S25_EEEvvEEEEvNT_6ParamsE --------------------------
	.section	.nv.shared._ZN7cutlass13device_kernelINS_4gemm6kernel13GemmUniversalIN4cute5tupleIJiiiiEEENS1_10collective13CollectiveMmaINS1_35MainloopSm100TmaUmmaWarpSpecializedILi3ELi2ELi4ENS5_IJNS4_1CILi2EEENSA_ILi1EEESC_EEEEENS5_IJNSA_ILi64EEESF_NSA_ILi128EEEEEENS_12float_e5m2_tENS5_IJlSC_lEEESI_SJ_NS4_8TiledMMAINS4_8MMA_AtomIJNS4_10MMA_TraitsINS4_19SM100_MMA_F8F6F4_SSEJSI_SI_fSF_SF_NS4_17integral_constantINS4_4UMMA5MajorELSQ_0EEESR_NSO_INSP_7ScaleInELSS_0EEEST_EEEEEENS4_6LayoutINS5_IJSC_SC_SC_EEENS5_IJNSA_ILi0EEESY_SY_EEEEENS5_IJNS4_10UnderscoreES11_S11_EEEEENS4_13SM90_TMA_LOADENS4_14ComposedLayoutINS4_7SwizzleILi3ELi4ELi3EEENS4_18smem_ptr_flag_bitsILi8EEENSW_INS5_IJNSA_ILi8EEESG_EEENS5_IJSG_SC_EEEEEEEvNS4_8identityENS4_23SM90_TMA_LOAD_MULTICASTES1E_vS1F_EENS_8epilogue10collective18CollectiveEpilogueINS1I_23Sm100TmaWarpSpecializedILi1ELi1ELi32ELb0ELb0EEEJSH_NS5_IJNSW_ISF_SC_EES1N_EEESI_SJ_SI_SJ_NS1I_6fusion15FusionCallbacksIS1M_NS1P_17LinearCombinationISI_fSI_fLNS_15FloatRoundStyleE2EEESH_S1O_JEEENS4_5SM1004TMEM4LOAD26SM100_TMEM_LOAD_16dp32b32xES14_NS15_INS16_ILi2ELi4ELi3EEES19_NSW_INS5_IJS1A_SF_EEENS5_IJSF_SC_EEEEEEENS4_39AutoVectorizingCopyWithAssumedAlignmentILi128EEENS4_14SM90_TMA_STOREES23_S25_S25_EEEvvEEEEvNT_6ParamsE,"aw",@nobits
	.sectionflags	@""
	.align	16
	.zero		1024


//--------------------- .nv.shared.reserved.0     --------------------------
	.section	.nv.shared.reserved.0,"aw",@nobits
	.weak		__nv_reservedSMEM_offset_0_alias
	.size		__nv_reservedSMEM_offset_0_alias, 0, 64
	.other		__nv_reservedSMEM_offset_0_alias,@"STO_CUDA_RESERVED_SHARED STV_DEFAULT"
__nv_reservedSMEM_offset_0_alias:
	.zero		0
.nv.shared.reserved.0:
	.zero		64
	.weak		__nv_reservedSMEM_tcgen05_partition
	.type		__nv_reservedSMEM_tcgen05_partition,@object
	.size		__nv_reservedSMEM_tcgen05_partition,(.L_0 - __nv_reservedSMEM_tcgen05_partition)
__nv_reservedSMEM_tcgen05_partition:
	.zero		32
.L_0:


//--------------------- .nv.global                --------------------------
	.section	.nv.global,"aw",@nobits
.nv.global:
	.type		_ZN39_INTERNAL_8b2f3695_4_k_cu_d5ee9fc1_88554cute1_E,@object
	.size		_ZN39_INTERNAL_8b2f3695_4_k_cu_d5ee9fc1_88554cute1_E,(_ZN39_INTERNAL_8b2f3695_4_k_cu_d5ee9fc1_88554cuda3std3__45__cpo6cbeginE - _ZN39_INTERNAL_8b2f3695_4_k_cu_d5ee9fc1_88554cute1_E)
_ZN39_INTERNAL_8b2f3695_4_k_cu_d5ee9fc1_88554cute1_E:
	.zero		1
	.type		_ZN39_INTERNAL_8b2f3695_4_k_cu_d5ee9fc1_88554cuda3std3__45__cpo6cbeginE,@object
	.size		_ZN39_INTERNAL_8b2f3695_4_k_cu_d5ee9fc1_88554cuda3std3__45__cpo6cbeginE,(_ZN39_INTERNAL_8b2f3695_4_k_cu_d5ee9fc1_88554cuda3std3__48in_placeE - _ZN39_INTERNAL_8b2f3695_4_k_cu_d5ee9fc1_88554cuda3std3__45__cpo6cbeginE)
_ZN39_INTERNAL_8b2f3695_4_k_cu_d5ee9fc1_88554cuda3std3__45__cpo6cbeginE:
	.zero		1
	.type		_ZN39_INTERNAL_8b2f3695_4_k_cu_d5ee9fc1_88554cuda3std3__48in_placeE,@object
	.size		_ZN39_INTERNAL_8b2f3695_4_k_cu_d5ee9fc1_88554cuda3std3__48in_placeE,(_ZN39_INTERNAL_8b2f3695_4_k_cu_d5ee9fc1_88554cuda3std6ranges3__45__cpo9iter_moveE - _ZN39_INTERNAL_8b2f3695_4_k_cu_d5ee9fc1_88554cuda3std3__48in_placeE)
_ZN39_INTERNAL_8b2f3695_4_k_cu_d5ee9fc1_88554cuda3std3__48in_placeE:
	.zero		1
	.type		_ZN39_INTERNAL_8b2f3695_4_k_cu_d5ee9fc1_88554cuda3std6ranges3__45__cpo9iter_moveE,@object
	.size		_ZN39_INTERNAL_8b2f3695_4_k_cu_d5ee9fc1_88554cuda3std6ranges3__45__cpo9iter_moveE,(_ZN39_INTERNAL_8b2f3695_4_k_cu_d5ee9fc1_88554cuda3std3__45__cpo5beginE - _ZN39_INTERNAL_8b2f3695_4_k_cu_d5ee9fc1_88554cuda3std6ranges3__45__cpo9iter_moveE)
_ZN39_INTERNAL_8b2f3695_4_k_cu_d5ee9fc1_88554cuda3std6ranges3__45__cpo9iter_moveE:
	.zero		1
	.type		_ZN39_INTERNAL_8b2f3695_4_k_cu_d5ee9fc1_88554cuda3std3__45__cpo5beginE,@object
	.size		_ZN39_INTERNAL_8b2f3695_4_k_cu_d5ee9fc1_88554cuda3std3__45__cpo5beginE,(_ZN39_INTERNAL_8b2f3695_4_k_cu_d5ee9fc1_88554cuda3std3__441_GLOBAL__N__8b2f3695_4_k_cu_d5ee9fc1_88556ignoreE - _ZN39_INTERNAL_8b2f3695_4_k_cu_d5ee9fc1_88554cuda3std3__45__cpo5beginE)
_ZN39_INTERNAL_8b2f3695_4_k_cu_d5ee9fc1_88554cuda3std3__45__cpo5beginE:
	.zero		1
	.type		_ZN39_INTERNAL_8b2f3695_4_k_cu_d5ee9fc1_88554cuda3std3__441_GLOBAL__N__8b2f3695_4_k_cu_d5ee9fc1_88556ignoreE,@object
	.size		_ZN39_INTERNAL_8b2f3695_4_k_cu_d5ee9fc1_88554cuda3std3__441_GLOBAL__N__8b2f3695_4_k_cu_d5ee9fc1_88556ignoreE,(_ZN39_INTERNAL_8b2f3695_4_k_cu_d5ee9fc1_88554cute7productE - _ZN39_INTERNAL_8b2f3695_4_k_cu_d5ee9fc1_88554cuda3std3__441_GLOBAL__N__8b2f3695_4_k_cu_d5ee9fc1_88556ignoreE)
_ZN39_INTERNAL_8b2f3695_4_k_cu_d5ee9fc1_88554cuda3std3__441_GLOBAL__N__8b2f3695_4_k_cu_d5ee9fc1_88556ignoreE:
	.zero		1
	.type		_ZN39_INTERNAL_8b2f3695_4_k_cu_d5ee9fc1_88554cute7productE,@object
	.size		_ZN39_INTERNAL_8b2f3695_4_k_cu_d5ee9fc1_88554cute7productE,(_ZN39_INTERNAL_8b2f3695_4_k_cu_d5ee9fc1_88554cuda3std3__45__cpo3endE - _ZN39_INTERNAL_8b2f3695_4_k_cu_d5ee9fc1_88554cute7productE)
_ZN39_INTERNAL_8b2f3695_4_k_cu_d5ee9fc1_88554cute7productE:
	.zero		1
	.type		_ZN39_INTERNAL_8b2f3695_4_k_cu_d5ee9fc1_88554cuda3std3__45__cpo3endE,@object
	.size		_ZN39_INTERNAL_8b2f3695_4_k_cu_d5ee9fc1_88554cuda3std3__45__cpo3endE,(_ZN39_INTERNAL_8b2f3695_4_k_cu_d5ee9fc1_88554cuda3std3__419piecewise_constructE - _ZN39_INTERNAL_8b2f3695_4_k_cu_d5ee9fc1_88554cuda3std3__45__cpo3endE)
_ZN39_INTERNAL_8b2f3695_4_k_cu_d5ee9fc1_88554cuda3std3__45__cpo3endE:
	.zero		1
	.type		_ZN39_INTERNAL_8b2f3695_4_k_cu_d5ee9fc1_88554cuda3std3__419piecewise_constructE,@object
	.size		_ZN39_INTERNAL_8b2f3695_4_k_cu_d5ee9fc1_88554cuda3std3__419piecewise_constructE,(_ZN39_INTERNAL_8b2f3695_4_k_cu_d5ee9fc1_88554cuda3std3__45__cpo4cendE - _ZN39_INTERNAL_8b2f3695_4_k_cu_d5ee9fc1_88554cuda3std3__419piecewise_constructE)
_ZN39_INTERNAL_8b2f3695_4_k_cu_d5ee9fc1_88554cuda3std3__419piecewise_constructE:
	.zero		1
	.type		_ZN39_INTERNAL_8b2f3695_4_k_cu_d5ee9fc1_88554cuda3std3__45__cpo4cendE,@object
	.size		_ZN39_INTERNAL_8b2f3695_4_k_cu_d5ee9fc1_88554cuda3std3__45__cpo4cendE,(_ZN39_INTERNAL_8b2f3695_4_k_cu_d5ee9fc1_88554cuda3std6ranges3__45__cpo4swapE - _ZN39_INTERNAL_8b2f3695_4_k_cu_d5ee9fc1_88554cuda3std3__45__cpo4cendE)
_ZN39_INTERNAL_8b2f3695_4_k_cu_d5ee9fc1_88554cuda3std3__45__cpo4cendE:
	.zero		1
	.type		_ZN39_INTERNAL_8b2f3695_4_k_cu_d5ee9fc1_88554cuda3std6ranges3__45__cpo4swapE,@object
	.size		_ZN39_INTERNAL_8b2f3695_4_k_cu_d5ee9fc1_88554cuda3std6ranges3__45__cpo4swapE,(.L_10 - _ZN39_INTERNAL_8b2f3695_4_k_cu_d5ee9fc1_88554cuda3std6ranges3__45__cpo4swapE)
_ZN39_INTERNAL_8b2f3695_4_k_cu_d5ee9fc1_88554cuda3std6ranges3__45__cpo4swapE:
	.zero		1
.L_10:


//--------------------- .nv.constant0._ZN7cutlass13device_kernelINS_4gemm6kernel13GemmUniversalIN4cute5tupleIJiiiiEEENS1_10collective13CollectiveMmaINS1_35MainloopSm100TmaUmmaWarpSpecializedILi3ELi2ELi4ENS5_IJNS4_1CILi2EEENSA_ILi1EEESC_EEEEENS5_IJNSA_ILi64EEESF_NSA_ILi128EEEEEENS_12float_e5m2_tENS5_IJlSC_lEEESI_SJ_NS4_8TiledMMAINS4_8MMA_AtomIJNS4_10MMA_TraitsINS4_19SM100_MMA_F8F6F4_SSEJSI_SI_fSF_SF_NS4_17integral_constantINS4_4UMMA5MajorELSQ_0EEESR_NSO_INSP_7ScaleInELSS_0EEEST_EEEEEENS4_6LayoutINS5_IJSC_SC_SC_EEENS5_IJNSA_ILi0EEESY_SY_EEEEENS5_IJNS4_10UnderscoreES11_S11_EEEEENS4_13SM90_TMA_LOADENS4_14ComposedLayoutINS4_7SwizzleILi3ELi4ELi3EEENS4_18smem_ptr_flag_bitsILi8EEENSW_INS5_IJNSA_ILi8EEESG_EEENS5_IJSG_SC_EEEEEEEvNS4_8identityENS4_23SM90_TMA_LOAD_MULTICASTES1E_vS1F_EENS_8epilogue10collective18CollectiveEpilogueINS1I_23Sm100TmaWarpSpecializedILi1ELi1ELi32ELb0ELb0EEEJSH_NS5_IJNSW_ISF_SC_EES1N_EEESI_SJ_SI_SJ_NS1I_6fusion15FusionCallbacksIS1M_NS1P_17LinearCombinationISI_fSI_fLNS_15FloatRoundStyleE2EEESH_S1O_JEEENS4_5SM1004TMEM4LOAD26SM100_TMEM_LOAD_16dp32b32xES14_NS15_INS16_ILi2ELi4ELi3EEES19_NSW_INS5_IJS1A_SF_EEENS5_IJSF_SC_EEEEEEENS4_39AutoVectorizingCopyWithAssumedAlignmentILi128EEENS4_14SM90_TMA_STOREES23_S25_S25_EEEvvEEEEvNT_6ParamsE --------------------------
	.section	.nv.constant0._ZN7cutlass13device_kernelINS_4gemm6kernel13GemmUniversalIN4cute5tupleIJiiiiEEENS1_10collective13CollectiveMmaINS1_35MainloopSm100TmaUmmaWarpSpecializedILi3ELi2ELi4ENS5_IJNS4_1CILi2EEENSA_ILi1EEESC_EEEEENS5_IJNSA_ILi64EEESF_NSA_ILi128EEEEEENS_12float_e5m2_tENS5_IJlSC_lEEESI_SJ_NS4_8TiledMMAINS4_8MMA_AtomIJNS4_10MMA_TraitsINS4_19SM100_MMA_F8F6F4_SSEJSI_SI_fSF_SF_NS4_17integral_constantINS4_4UMMA5MajorELSQ_0EEESR_NSO_INSP_7ScaleInELSS_0EEEST_EEEEEENS4_6LayoutINS5_IJSC_SC_SC_EEENS5_IJNSA_ILi0EEESY_SY_EEEEENS5_IJNS4_10UnderscoreES11_S11_EEEEENS4_13SM90_TMA_LOADENS4_14ComposedLayoutINS4_7SwizzleILi3ELi4ELi3EEENS4_18smem_ptr_flag_bitsILi8EEENSW_INS5_IJNSA_ILi8EEESG_EEENS5_IJSG_SC_EEEEEEEvNS4_8identityENS4_23SM90_TMA_LOAD_MULTICASTES1E_vS1F_EENS_8epilogue10collective18CollectiveEpilogueINS1I_23Sm100TmaWarpSpecializedILi1ELi1ELi32ELb0ELb0EEEJSH_NS5_IJNSW_ISF_SC_EES1N_EEESI_SJ_SI_SJ_NS1I_6fusion15FusionCallbacksIS1M_NS1P_17LinearCombinationISI_fSI_fLNS_15FloatRoundStyleE2EEESH_S1O_JEEENS4_5SM1004TMEM4LOAD26SM100_TMEM_LOAD_16dp32b32xES14_NS15_INS16_ILi2ELi4ELi3EEES19_NSW_INS5_IJS1A_SF_EEENS5_IJSF_SC_EEEEEEENS4_39AutoVectorizingCopyWithAssumedAlignmentILi128EEENS4_14SM90_TMA_STOREES23_S25_S25_EEEvvEEEEvNT_6ParamsE,"a",@progbits
	.sectionflags	@""
	.align	4
.nv.constant0._ZN7cutlass13device_kernelINS_4gemm6kernel13GemmUniversalIN4cute5tupleIJiiiiEEENS1_10collective13CollectiveMmaINS1_35MainloopSm100TmaUmmaWarpSpecializedILi3ELi2ELi4ENS5_IJNS4_1CILi2EEENSA_ILi1EEESC_EEEEENS5_IJNSA_ILi64EEESF_NSA_ILi128EEEEEENS_12float_e5m2_tENS5_IJlSC_lEEESI_SJ_NS4_8TiledMMAINS4_8MMA_AtomIJNS4_10MMA_TraitsINS4_19SM100_MMA_F8F6F4_SSEJSI_SI_fSF_SF_NS4_17integral_constantINS4_4UMMA5MajorELSQ_0EEESR_NSO_INSP_7ScaleInELSS_0EEEST_EEEEEENS4_6LayoutINS5_IJSC_SC_SC_EEENS5_IJNSA_ILi0EEESY_SY_EEEEENS5_IJNS4_10UnderscoreES11_S11_EEEEENS4_13SM90_TMA_LOADENS4_14ComposedLayoutINS4_7SwizzleILi3ELi4ELi3EEENS4_18smem_ptr_flag_bitsILi8EEENSW_INS5_IJNSA_ILi8EEESG_EEENS5_IJSG_SC_EEEEEEEvNS4_8identityENS4_23SM90_TMA_LOAD_MULTICASTES1E_vS1F_EENS_8epilogue10collective18CollectiveEpilogueINS1I_23Sm100TmaWarpSpecializedILi1ELi1ELi32ELb0ELb0EEEJSH_NS5_IJNSW_ISF_SC_EES1N_EEESI_SJ_SI_SJ_NS1I_6fusion15FusionCallbacksIS1M_NS1P_17LinearCombinationISI_fSI_fLNS_15FloatRoundStyleE2EEESH_S1O_JEEENS4_5SM1004TMEM4LOAD26SM100_TMEM_LOAD_16dp32b32xES14_NS15_INS16_ILi2ELi4ELi3EEES19_NSW_INS5_IJS1A_SF_EEENS5_IJSF_SC_EEEEEEENS4_39AutoVectorizingCopyWithAssumedAlignmentILi128EEENS4_14SM90_TMA_STOREES23_S25_S25_EEEvvEEEEvNT_6ParamsE:
	.zero		2944


//--------------------- SYMBOLS --------------------------

	.type		.nv.reservedSmem.offset0,@object
	.size		.nv.reservedSmem.offset0,0x4
	.type		.nv.reservedSmem.cap,@object
	.size		.nv.reservedSmem.cap,0x4
	.type		__assertfail,@function
